// auto-generated by cutlass_sweep.epilogue — config: {"arch": "sm_100", "cluster_m": 2, "cluster_n": 1, "dtype": "fp16", "fusion": "bias_relu", "tile_k": 64, "tile_m": 256, "tile_n": 128}
#include "cutlass/cutlass.h"
#include "cutlass/gemm/collective/collective_builder.hpp"
#include "cutlass/gemm/device/gemm_universal_adapter.h"
#include "cutlass/gemm/kernel/gemm_universal.hpp"
#include "cutlass/epilogue/collective/collective_builder.hpp"
#include "cutlass/epilogue/fusion/operations.hpp"
#include "cutlass/epilogue/thread/activation.h"

using Elem = cutlass::half_t;
using Acc  = float;
using TileShape    = cute::Shape<cute::_256, cute::_128, cute::_64>;
using ClusterShape = cute::Shape<cute::_2, cute::_1, cute::_1>;
using FusionOp     = cutlass::epilogue::fusion::LinCombPerRowBiasEltAct<cutlass::epilogue::thread::ReLU, Elem, Acc>;

using CollectiveEpilogue = typename cutlass::epilogue::collective::CollectiveBuilder<
    cutlass::arch::Sm100, cutlass::arch::OpClassTensorOp,
    TileShape, ClusterShape,
    cutlass::epilogue::collective::EpilogueTileAuto,
    Acc, Acc,
    Elem, cutlass::layout::RowMajor, 128 / cutlass::sizeof_bits<Elem>::value,
    Elem, cutlass::layout::RowMajor, 128 / cutlass::sizeof_bits<Elem>::value,
    cutlass::epilogue::collective::EpilogueScheduleAuto,
    FusionOp
  >::CollectiveOp;

using CollectiveMainloop = typename cutlass::gemm::collective::CollectiveBuilder<
    cutlass::arch::Sm100, cutlass::arch::OpClassTensorOp,
    Elem, cutlass::layout::RowMajor, 128 / cutlass::sizeof_bits<Elem>::value,
    Elem, cutlass::layout::ColumnMajor, 128 / cutlass::sizeof_bits<Elem>::value,
    Acc,
    TileShape, ClusterShape,
    cutlass::gemm::collective::StageCountAutoCarveout<
        static_cast<int>(sizeof(typename CollectiveEpilogue::SharedStorage))>,
    cutlass::gemm::collective::KernelScheduleAuto
  >::CollectiveOp;

using GemmKernel = cutlass::gemm::kernel::GemmUniversal<
    cute::Shape<int,int,int,int>, CollectiveMainloop, CollectiveEpilogue>;
using Gemm = cutlass::gemm::device::GemmUniversalAdapter<GemmKernel>;

auto* _anchor = &cutlass::device_kernel<GemmKernel>;


// ===== COMPILED SASS (sm_100a) =====

	.target	sm_100a

	.elftype	@"ET_EXEC"


//--------------------- .note.nv.tkinfo           --------------------------
	.section	.note.nv.tkinfo,"",@"SHT_NOTE"
	.sectionflags	@"SHF_NOTE_NV_TKINFO"
	.tkinfo
        /*0018*/ 	.word	0x00000002
        /*0030*/ 	.string	""
        /*0030*/ 	.string	"ptxas"
        /*0030*/ 	.string	"Cuda compilation tools, release 13.0, V13.0.88"
        /*0030*/ 	.string	"Build cuda_13.0.r13.0/compiler.36424714_0"
        /*0030*/ 	.string	"-arch sm_100a -m 64 "



//--------------------- .note.nv.cuinfo           --------------------------
	.section	.note.nv.cuinfo,"",@"SHT_NOTE"
	.sectionflags	@"SHF_NOTE_NV_CUINFO"
        /*0018*/ 	.short	0x0002
        /*001a*/ 	.short	0x0064
        /*001c*/ 	.short	0x0082
	.zero		2


//--------------------- .nv.info                  --------------------------
	.section	.nv.info,"",@"SHT_CUDA_INFO"
	.align	4


	//----- nvinfo : EIATTR_REGCOUNT
	.align		4
        /*0000*/ 	.byte	0x04, 0x2f
        /*0002*/ 	.short	(.L_19 - .L_18)
	.align		4
.L_18:
        /*0004*/ 	.word	index@(_ZN7cutlass13device_kernelINS_4gemm6kernel13GemmUniversalIN4cute5tupleIJiiiiEEENS1_10collective13CollectiveMmaINS1_35MainloopSm100TmaUmmaWarpSpecializedILi8ELi2ELi4ENS5_IJNS4_1CILi2EEENSA_ILi1EEESC_EEEEENS5_IJNSA_ILi256EEENSA_ILi128EEENSA_ILi64EEEEEENS_6half_tENS5_IJlSC_lEEESJ_SK_NS4_8TiledMMAINS4_8MMA_AtomIJNS4_26SM100_MMA_F16BF16_2x1SM_SSISJ_SJ_fLi256ELi128ELNS4_4UMMA5MajorE0ELSP_0ELNSO_7ScaleInE0ELSQ_0EEEEEENS4_6LayoutINS5_IJSC_SC_SC_EEENS5_IJNSA_ILi0EEESV_SV_EEEEENS5_IJNS4_10UnderscoreESY_SY_EEEEENS4_18SM100_TMA_2SM_LOADENS4_14ComposedLayoutINS4_7SwizzleILi3ELi4ELi3EEENS4_18smem_ptr_flag_bitsILi16EEENST_INS5_IJNSA_ILi8EEESH_EEENS5_IJSH_SC_EEEEEEEvNS4_8identityES11_S1B_vS1C_EENS_8epilogue10collective18CollectiveEpilogueINS1E_23Sm100TmaWarpSpecializedILi4ELi2ELi32ELb1ELb0EEEJNS5_IJSG_SG_SH_EEENS5_IJNST_ISG_SC_EENST_INSA_ILi32EEESC_EEEEESJ_SK_SJ_SK_NS1E_6fusion15FusionCallbacksIS1I_NS1O_23LinCombPerRowBiasEltActINS1E_6thread4ReLuESJ_fSJ_SJ_fLi8ELNS_15FloatRoundStyleE2EEES1J_S1N_JEEENS4_5SM1004TMEM4LOAD26SM100_TMEM_LOAD_32dp32b32xENS4_13SM90_TMA_LOADENS12_INS13_ILi2ELi4ELi3EEES16_NST_INS5_IJS17_S1L_EEENS5_IJS1L_SC_EEEEEEENS4_39AutoVectorizingCopyWithAssumedAlignmentILi128EEENS4_14SM90_TMA_STOREES25_S27_S27_EEEvvEEEEvNT_6ParamsE)
        /*0008*/ 	.word	0x0000007b


	//----- nvinfo : EIATTR_FRAME_SIZE
	.align		4
.L_19:
        /*000c*/ 	.byte	0x04, 0x11
        /*000e*/ 	.short	(.L_21 - .L_20)
	.align		4
.L_20:
        /*0010*/ 	.word	index@($__internal_2_$__cuda_sm10x_tcgen05_guardrail_trap_unallocated_columns_being_dealloced)
        /*0014*/ 	.word	0x00000000


	//----- nvinfo : EIATTR_FRAME_SIZE
	.align		4
.L_21:
        /*0018*/ 	.byte	0x04, 0x11
        /*001a*/ 	.short	(.L_23 - .L_22)
	.align		4
.L_22:
        /*001c*/ 	.word	index@($__internal_1_$__cuda_sm10x_tcgen05_guardrail_trap_phase_invalid_during_alloc)
        /*0020*/ 	.word	0x00000000


	//----- nvinfo : EIATTR_FRAME_SIZE
	.align		4
.L_23:
        /*0024*/ 	.byte	0x04, 0x11
        /*0026*/ 	.short	(.L_25 - .L_24)
	.align		4
.L_24:
        /*0028*/ 	.word	index@($__internal_0_$__cuda_sm10x_tcgen05_guardrail_trap_col_being_dealloced_not_returned_by_alloc)
        /*002c*/ 	.word	0x00000000


	//----- nvinfo : EIATTR_FRAME_SIZE
	.align		4
.L_25:
        /*0030*/ 	.byte	0x04, 0x11
        /*0032*/ 	.short	(.L_27 - .L_26)
	.align		4
.L_26:
        /*0034*/ 	.word	index@(_ZN7cutlass13device_kernelINS_4gemm6kernel13GemmUniversalIN4cute5tupleIJiiiiEEENS1_10collective13CollectiveMmaINS1_35MainloopSm100TmaUmmaWarpSpecializedILi8ELi2ELi4ENS5_IJNS4_1CILi2EEENSA_ILi1EEESC_EEEEENS5_IJNSA_ILi256EEENSA_ILi128EEENSA_ILi64EEEEEENS_6half_tENS5_IJlSC_lEEESJ_SK_NS4_8TiledMMAINS4_8MMA_AtomIJNS4_26SM100_MMA_F16BF16_2x1SM_SSISJ_SJ_fLi256ELi128ELNS4_4UMMA5MajorE0ELSP_0ELNSO_7ScaleInE0ELSQ_0EEEEEENS4_6LayoutINS5_IJSC_SC_SC_EEENS5_IJNSA_ILi0EEESV_SV_EEEEENS5_IJNS4_10UnderscoreESY_SY_EEEEENS4_18SM100_TMA_2SM_LOADENS4_14ComposedLayoutINS4_7SwizzleILi3ELi4ELi3EEENS4_18smem_ptr_flag_bitsILi16EEENST_INS5_IJNSA_ILi8EEESH_EEENS5_IJSH_SC_EEEEEEEvNS4_8identityES11_S1B_vS1C_EENS_8epilogue10collective18CollectiveEpilogueINS1E_23Sm100TmaWarpSpecializedILi4ELi2ELi32ELb1ELb0EEEJNS5_IJSG_SG_SH_EEENS5_IJNST_ISG_SC_EENST_INSA_ILi32EEESC_EEEEESJ_SK_SJ_SK_NS1E_6fusion15FusionCallbacksIS1I_NS1O_23LinCombPerRowBiasEltActINS1E_6thread4ReLuESJ_fSJ_SJ_fLi8ELNS_15FloatRoundStyleE2EEES1J_S1N_JEEENS4_5SM1004TMEM4LOAD26SM100_TMEM_LOAD_32dp32b32xENS4_13SM90_TMA_LOADENS12_INS13_ILi2ELi4ELi3EEES16_NST_INS5_IJS17_S1L_EEENS5_IJS1L_SC_EEEEEEENS4_39AutoVectorizingCopyWithAssumedAlignmentILi128EEENS4_14SM90_TMA_STOREES25_S27_S27_EEEvvEEEEvNT_6ParamsE)
        /*0038*/ 	.word	0x00000000


	//----- nvinfo : EIATTR_MIN_STACK_SIZE
	.align		4
.L_27:
        /*003c*/ 	.byte	0x04, 0x12
        /*003e*/ 	.short	(.L_29 - .L_28)
	.align		4
.L_28:
        /*0040*/ 	.word	index@(_ZN7cutlass13device_kernelINS_4gemm6kernel13GemmUniversalIN4cute5tupleIJiiiiEEENS1_10collective13CollectiveMmaINS1_35MainloopSm100TmaUmmaWarpSpecializedILi8ELi2ELi4ENS5_IJNS4_1CILi2EEENSA_ILi1EEESC_EEEEENS5_IJNSA_ILi256EEENSA_ILi128EEENSA_ILi64EEEEEENS_6half_tENS5_IJlSC_lEEESJ_SK_NS4_8TiledMMAINS4_8MMA_AtomIJNS4_26SM100_MMA_F16BF16_2x1SM_SSISJ_SJ_fLi256ELi128ELNS4_4UMMA5MajorE0ELSP_0ELNSO_7ScaleInE0ELSQ_0EEEEEENS4_6LayoutINS5_IJSC_SC_SC_EEENS5_IJNSA_ILi0EEESV_SV_EEEEENS5_IJNS4_10UnderscoreESY_SY_EEEEENS4_18SM100_TMA_2SM_LOADENS4_14ComposedLayoutINS4_7SwizzleILi3ELi4ELi3EEENS4_18smem_ptr_flag_bitsILi16EEENST_INS5_IJNSA_ILi8EEESH_EEENS5_IJSH_SC_EEEEEEEvNS4_8identityES11_S1B_vS1C_EENS_8epilogue10collective18CollectiveEpilogueINS1E_23Sm100TmaWarpSpecializedILi4ELi2ELi32ELb1ELb0EEEJNS5_IJSG_SG_SH_EEENS5_IJNST_ISG_SC_EENST_INSA_ILi32EEESC_EEEEESJ_SK_SJ_SK_NS1E_6fusion15FusionCallbacksIS1I_NS1O_23LinCombPerRowBiasEltActINS1E_6thread4ReLuESJ_fSJ_SJ_fLi8ELNS_15FloatRoundStyleE2EEES1J_S1N_JEEENS4_5SM1004TMEM4LOAD26SM100_TMEM_LOAD_32dp32b32xENS4_13SM90_TMA_LOADENS12_INS13_ILi2ELi4ELi3EEES16_NST_INS5_IJS17_S1L_EEENS5_IJS1L_SC_EEEEEEENS4_39AutoVectorizingCopyWithAssumedAlignmentILi128EEENS4_14SM90_TMA_STOREES25_S27_S27_EEEvvEEEEvNT_6ParamsE)
        /*0044*/ 	.word	0x00000000
.L_29:


//--------------------- .nv.compat                --------------------------
	.section	.nv.compat,"",@"SHT_CUDA_COMPAT_INFO"
	.align	4
        /*0000*/ 	.byte	0x02, 0x09, 0x01, 0x00, 0x02, 0x02, 0x02, 0x00, 0x02, 0x05, 0x05, 0x00, 0x03, 0x07, 0x01, 0x01
        /*0010*/ 	.byte	0x02, 0x03, 0x01, 0x00, 0x02, 0x06, 0x01, 0x00, 0x04, 0x0b, 0x08, 0x00, 0x09, 0x00, 0x00, 0x00
        /*0020*/ 	.byte	0x00, 0x00, 0x00, 0x00


//--------------------- .nv.info._ZN7cutlass13device_kernelINS_4gemm6kernel13GemmUniversalIN4cute5tupleIJiiiiEEENS1_10collective13CollectiveMmaINS1_35MainloopSm100TmaUmmaWarpSpecializedILi8ELi2ELi4ENS5_IJNS4_1CILi2EEENSA_ILi1EEESC_EEEEENS5_IJNSA_ILi256EEENSA_ILi128EEENSA_ILi64EEEEEENS_6half_tENS5_IJlSC_lEEESJ_SK_NS4_8TiledMMAINS4_8MMA_AtomIJNS4_26SM100_MMA_F16BF16_2x1SM_SSISJ_SJ_fLi256ELi128ELNS4_4UMMA5MajorE0ELSP_0ELNSO_7ScaleInE0ELSQ_0EEEEEENS4_6LayoutINS5_IJSC_SC_SC_EEENS5_IJNSA_ILi0EEESV_SV_EEEEENS5_IJNS4_10UnderscoreESY_SY_EEEEENS4_18SM100_TMA_2SM_LOADENS4_14ComposedLayoutINS4_7SwizzleILi3ELi4ELi3EEENS4_18smem_ptr_flag_bitsILi16EEENST_INS5_IJNSA_ILi8EEESH_EEENS5_IJSH_SC_EEEEEEEvNS4_8identityES11_S1B_vS1C_EENS_8epilogue10collective18CollectiveEpilogueINS1E_23Sm100TmaWarpSpecializedILi4ELi2ELi32ELb1ELb0EEEJNS5_IJSG_SG_SH_EEENS5_IJNST_ISG_SC_EENST_INSA_ILi32EEESC_EEEEESJ_SK_SJ_SK_NS1E_6fusion15FusionCallbacksIS1I_NS1O_23LinCombPerRowBiasEltActINS1E_6thread4ReLuESJ_fSJ_SJ_fLi8ELNS_15FloatRoundStyleE2EEES1J_S1N_JEEENS4_5SM1004TMEM4LOAD26SM100_TMEM_LOAD_32dp32b32xENS4_13SM90_TMA_LOADENS12_INS13_ILi2ELi4ELi3EEES16_NST_INS5_IJS17_S1L_EEENS5_IJS1L_SC_EEEEEEENS4_39AutoVectorizingCopyWithAssumedAlignmentILi128EEENS4_14SM90_TMA_STOREES25_S27_S27_EEEvvEEEEvNT_6ParamsE --------------------------
	.section	.nv.info._ZN7cutlass13device_kernelINS_4gemm6kernel13GemmUniversalIN4cute5tupleIJiiiiEEENS1_10collective13CollectiveMmaINS1_35MainloopSm100TmaUmmaWarpSpecializedILi8ELi2ELi4ENS5_IJNS4_1CILi2EEENSA_ILi1EEESC_EEEEENS5_IJNSA_ILi256EEENSA_ILi128EEENSA_ILi64EEEEEENS_6half_tENS5_IJlSC_lEEESJ_SK_NS4_8TiledMMAINS4_8MMA_AtomIJNS4_26SM100_MMA_F16BF16_2x1SM_SSISJ_SJ_fLi256ELi128ELNS4_4UMMA5MajorE0ELSP_0ELNSO_7ScaleInE0ELSQ_0EEEEEENS4_6LayoutINS5_IJSC_SC_SC_EEENS5_IJNSA_ILi0EEESV_SV_EEEEENS5_IJNS4_10UnderscoreESY_SY_EEEEENS4_18SM100_TMA_2SM_LOADENS4_14ComposedLayoutINS4_7SwizzleILi3ELi4ELi3EEENS4_18smem_ptr_flag_bitsILi16EEENST_INS5_IJNSA_ILi8EEESH_EEENS5_IJSH_SC_EEEEEEEvNS4_8identityES11_S1B_vS1C_EENS_8epilogue10collective18CollectiveEpilogueINS1E_23Sm100TmaWarpSpecializedILi4ELi2ELi32ELb1ELb0EEEJNS5_IJSG_SG_SH_EEENS5_IJNST_ISG_SC_EENST_INSA_ILi32EEESC_EEEEESJ_SK_SJ_SK_NS1E_6fusion15FusionCallbacksIS1I_NS1O_23LinCombPerRowBiasEltActINS1E_6thread4ReLuESJ_fSJ_SJ_fLi8ELNS_15FloatRoundStyleE2EEES1J_S1N_JEEENS4_5SM1004TMEM4LOAD26SM100_TMEM_LOAD_32dp32b32xENS4_13SM90_TMA_LOADENS12_INS13_ILi2ELi4ELi3EEES16_NST_INS5_IJS17_S1L_EEENS5_IJS1L_SC_EEEEEEENS4_39AutoVectorizingCopyWithAssumedAlignmentILi128EEENS4_14SM90_TMA_STOREES25_S27_S27_EEEvvEEEEvNT_6ParamsE,"",@"SHT_CUDA_INFO"
	.sectionflags	@""
	.align	4


	//----- nvinfo : EIATTR_CUDA_API_VERSION
	.align		4
        /*0000*/ 	.byte	0x04, 0x37
        /*0002*/ 	.short	(.L_31 - .L_30)
.L_30:
        /*0004*/ 	.word	0x00000082


	//----- nvinfo : EIATTR_KPARAM_INFO
	.align		4
.L_31:
        /*0008*/ 	.byte	0x04, 0x17
        /*000a*/ 	.short	(.L_33 - .L_32)
.L_32:
        /*000c*/ 	.word	0x00000000
        /*0010*/ 	.short	0x0000
        /*0012*/ 	.short	0x0000
        /*0014*/ 	.byte	0x00, 0xf0, 0x01, 0x20


	//----- nvinfo : EIATTR_AT_ENTRY_FRAGMENTS
	.align		4
.L_33:
        /*0018*/ 	.byte	0x04, 0x4f
        /*001a*/ 	.short	(.L_35 - .L_34)


	//   ....[0]....
.L_34:
        /*001c*/ 	.word	0x00000007


	//----- nvinfo : EIATTR_RESERVED_SMEM_USED
	.align		4
.L_35:
        /*0020*/ 	.byte	0x01, 0x41
	.zero		2


	//----- nvinfo : EIATTR_SPARSE_MMA_MASK
	.align		4
        /*0024*/ 	.byte	0x03, 0x50
        /*0026*/ 	.short	0x0000


	//----- nvinfo : EIATTR_TCGEN05_2CTA_USED
	.align		4
        /*0028*/ 	.byte	0x01, 0x52
	.zero		2


	//----- nvinfo : EIATTR_MAXREG_COUNT
	.align		4
        /*002c*/ 	.byte	0x03, 0x1b
        /*002e*/ 	.short	0x00ff


	//----- nvinfo : EIATTR_NUM_BARRIERS
	.align		4
        /*0030*/ 	.byte	0x02, 0x4c
        /*0032*/ 	.byte	0x07
	.zero		1


	//----- nvinfo : EIATTR_EXTERNS
	.align		4
        /*0034*/ 	.byte	0x04, 0x0f
        /*0036*/ 	.short	(.L_37 - .L_36)


	//   ....[0]....
	.align		4
.L_36:
        /*0038*/ 	.word	index@(__assertfail)


	//----- nvinfo : EIATTR_MERCURY_ISA_VERSION
	.align		4
.L_37:
        /*003c*/ 	.byte	0x03, 0x5f
        /*003e*/ 	.short	0x0101


	//----- nvinfo : EIATTR_INT_WARP_WIDE_INSTR_OFFSETS
	.align		4
        /*0040*/ 	.byte	0x04, 0x31
        /*0042*/ 	.short	(.L_39 - .L_38)


	//   ....[0]....
.L_38:
        /*0044*/ 	.word	0x00000d60


	//   ....[1]....
        /*0048*/ 	.word	0x00000e00


	//   ....[2]....
        /*004c*/ 	.word	0x00002150


	//   ....[3]....
        /*0050*/ 	.word	0x00004250


	//   ....[4]....
        /*0054*/ 	.word	0x00004280


	//   ....[5]....
        /*0058*/ 	.word	0x000042d0


	//   ....[6]....
        /*005c*/ 	.word	0x00004bf0


	//   ....[7]....
        /*0060*/ 	.word	0x00004c50


	//   ....[8]....
        /*0064*/ 	.word	0x00004d40


	//   ....[9]....
        /*0068*/ 	.word	0x00004db0


	//   ....[10]....
        /*006c*/ 	.word	0x00004ec0


	//   ....[11]....
        /*0070*/ 	.word	0x00004f50


	//   ....[12]....
        /*0074*/ 	.word	0x00005120


	//   ....[13]....
        /*0078*/ 	.word	0x00005280


	//----- nvinfo : EIATTR_COOP_GROUP_MASK_REGIDS
	.align		4
.L_39:
        /*007c*/ 	.byte	0x04, 0x29
        /*007e*/ 	.short	(.L_41 - .L_40)


	//   ....[0]....
.L_40:
        /*0080*/ 	.word	0xffffffff


	//   ....[1]....
        /*0084*/ 	.word	0xffffffff


	//   ....[2]....
        /*0088*/ 	.word	0xffffffff


	//   ....[3]....
        /*008c*/ 	.word	0xffffffff


	//   ....[4]....
        /*0090*/ 	.word	0xffffffff


	//   ....[5]....
        /*0094*/ 	.word	0xffffffff


	//   ....[6]....
        /*0098*/ 	.word	0xffffffff


	//   ....[7]....
        /*009c*/ 	.word	0xffffffff


	//   ....[8]....
        /*00a0*/ 	.word	0xffffffff


	//   ....[9]....
        /*00a4*/ 	.word	0xffffffff


	//   ....[10]....
        /*00a8*/ 	.word	0xffffffff


	//   ....[11]....
        /*00ac*/ 	.word	0xffffffff


	//   ....[12]....
        /*00b0*/ 	.word	0xffffffff


	//   ....[13]....
        /*00b4*/ 	.word	0xffffffff


	//----- nvinfo : EIATTR_COOP_GROUP_INSTR_OFFSETS
	.align		4
.L_41:
        /*00b8*/ 	.byte	0x04, 0x28
        /*00ba*/ 	.short	(.L_43 - .L_42)


	//   ....[0]....
.L_42:
        /*00bc*/ 	.word	0x000000c0


	//   ....[1]....
        /*00c0*/ 	.word	0x000004d0


	//   ....[2]....
        /*00c4*/ 	.word	0x000006d0


	//   ....[3]....
        /*00c8*/ 	.word	0x00000860


	//   ....[4]....
        /*00cc*/ 	.word	0x00000950


	//   ....[5]....
        /*00d0*/ 	.word	0x00000ab0


	//   ....[6]....
        /*00d4*/ 	.word	0x00000c40


	//   ....[7]....
        /*00d8*/ 	.word	0x00000e80


	//   ....[8]....
        /*00dc*/ 	.word	0x00002030


	//   ....[9]....
        /*00e0*/ 	.word	0x00003040


	//   ....[10]....
        /*00e4*/ 	.word	0x00003510


	//   ....[11]....
        /*00e8*/ 	.word	0x00003540


	//   ....[12]....
        /*00ec*/ 	.word	0x00004160


	//   ....[13]....
        /*00f0*/ 	.word	0x00004370


	//----- nvinfo : EIATTR_VRC_CTA_INIT_COUNT
	.align		4
.L_43:
        /*00f4*/ 	.byte	0x02, 0x4a
        /*00f6*/ 	.byte	0x80
	.zero		1


	//----- nvinfo : EIATTR_SYSCALL_OFFSETS
	.align		4
        /*00f8*/ 	.byte	0x04, 0x46
        /*00fa*/ 	.short	(.L_45 - .L_44)


	//   ....[0]....
.L_44:
        /*00fc*/ 	.word	0x00005d50


	//   ....[1]....
        /*0100*/ 	.word	0x00005e40


	//   ....[2]....
        /*0104*/ 	.word	0x00006760


	//   ....[3]....
        /*0108*/ 	.word	0x000073e0


	//   ....[4]....
        /*010c*/ 	.word	0x00008030


	//   ....[5]....
        /*0110*/ 	.word	0x00008c80


	//----- nvinfo : EIATTR_MBARRIER_INSTR_OFFSETS
	.align		4
.L_45:
        /*0114*/ 	.byte	0x04, 0x39
        /*0116*/ 	.short	(.L_47 - .L_46)


	//   ....[0]....
.L_46:
        /*0118*/ 	.word	0x000005c0
        /*011c*/ 	.word	0x000000ff
        /*0120*/ 	.word	0x00000000
        /*0124*/ 	.short	0x0100
        /*0126*/ 	.byte	0x08
	.zero		1


	//   ....[1]....
        /*0128*/ 	.word	0x000005d0
        /*012c*/ 	.word	0x000000ff
        /*0130*/ 	.word	0x00000040
        /*0134*/ 	.short	0x0100
        /*0136*/ 	.byte	0x08
	.zero		1


	//   ....[2]....
        /*0138*/ 	.word	0x000005e0
        /*013c*/ 	.word	0x000000ff
        /*0140*/ 	.word	0x00000008
        /*0144*/ 	.short	0x0100
        /*0146*/ 	.byte	0x08
	.zero		1


	//   ....[3]....
        /*0148*/ 	.word	0x000005f0
        /*014c*/ 	.word	0x000000ff
        /*0150*/ 	.word	0x00000048
        /*0154*/ 	.short	0x0100
        /*0156*/ 	.byte	0x08
	.zero		1


	//   ....[4]....
        /*0158*/ 	.word	0x00000600
        /*015c*/ 	.word	0x000000ff
        /*0160*/ 	.word	0x00000010
        /*0164*/ 	.short	0x0100
        /*0166*/ 	.byte	0x08
	.zero		1


	//   ....[5]....
        /*0168*/ 	.word	0x00000610
        /*016c*/ 	.word	0x000000ff
        /*0170*/ 	.word	0x00000050
        /*0174*/ 	.short	0x0100
        /*0176*/ 	.byte	0x08
	.zero		1


	//   ....[6]....
        /*0178*/ 	.word	0x00000620
        /*017c*/ 	.word	0x000000ff
        /*0180*/ 	.word	0x00000018
        /*0184*/ 	.short	0x0100
        /*0186*/ 	.byte	0x08
	.zero		1


	//   ....[7]....
        /*0188*/ 	.word	0x00000630
        /*018c*/ 	.word	0x000000ff
        /*0190*/ 	.word	0x00000058
        /*0194*/ 	.short	0x0100
        /*0196*/ 	.byte	0x08
	.zero		1


	//   ....[8]....
        /*0198*/ 	.word	0x00000640
        /*019c*/ 	.word	0x000000ff
        /*01a0*/ 	.word	0x00000020
        /*01a4*/ 	.short	0x0100
        /*01a6*/ 	.byte	0x08
	.zero		1


	//   ....[9]....
        /*01a8*/ 	.word	0x00000650
        /*01ac*/ 	.word	0x000000ff
        /*01b0*/ 	.word	0x00000060
        /*01b4*/ 	.short	0x0100
        /*01b6*/ 	.byte	0x08
	.zero		1


	//   ....[10]....
        /*01b8*/ 	.word	0x00000660
        /*01bc*/ 	.word	0x000000ff
        /*01c0*/ 	.word	0x00000028
        /*01c4*/ 	.short	0x0100
        /*01c6*/ 	.byte	0x08
	.zero		1


	//   ....[11]....
        /*01c8*/ 	.word	0x00000670
        /*01cc*/ 	.word	0x000000ff
        /*01d0*/ 	.word	0x00000068
        /*01d4*/ 	.short	0x0100
        /*01d6*/ 	.byte	0x08
	.zero		1


	//   ....[12]....
        /*01d8*/ 	.word	0x00000680
        /*01dc*/ 	.word	0x000000ff
        /*01e0*/ 	.word	0x00000030
        /*01e4*/ 	.short	0x0100
        /*01e6*/ 	.byte	0x08
	.zero		1


	//   ....[13]....
        /*01e8*/ 	.word	0x00000690
        /*01ec*/ 	.word	0x000000ff
        /*01f0*/ 	.word	0x00000070
        /*01f4*/ 	.short	0x0100
        /*01f6*/ 	.byte	0x08
	.zero		1


	//   ....[14]....
        /*01f8*/ 	.word	0x000006a0
        /*01fc*/ 	.word	0x000000ff
        /*0200*/ 	.word	0x00000038
        /*0204*/ 	.short	0x0100
        /*0206*/ 	.byte	0x08
	.zero		1


	//   ....[15]....
        /*0208*/ 	.word	0x000006b0
        /*020c*/ 	.word	0x000000ff
        /*0210*/ 	.word	0x00000078
        /*0214*/ 	.short	0x0100
        /*0216*/ 	.byte	0x08
	.zero		1


	//   ....[16]....
        /*0218*/ 	.word	0x000007d0
        /*021c*/ 	.word	0x000000ff
        /*0220*/ 	.word	0x00000080
        /*0224*/ 	.short	0x0100
        /*0226*/ 	.byte	0x09
	.zero		1


	//   ....[17]....
        /*0228*/ 	.word	0x000007e0
        /*022c*/ 	.word	0x000000ff
        /*0230*/ 	.word	0x000000a0
        /*0234*/ 	.short	0x0100
        /*0236*/ 	.byte	0x09
	.zero		1


	//   ....[18]....
        /*0238*/ 	.word	0x000007f0
        /*023c*/ 	.word	0x000000ff
        /*0240*/ 	.word	0x00000088
        /*0244*/ 	.short	0x0100
        /*0246*/ 	.byte	0x09
	.zero		1


	//   ....[19]....
        /*0248*/ 	.word	0x00000800
        /*024c*/ 	.word	0x000000ff
        /*0250*/ 	.word	0x000000a8
        /*0254*/ 	.short	0x0100
        /*0256*/ 	.byte	0x09
	.zero		1


	//   ....[20]....
        /*0258*/ 	.word	0x00000810
        /*025c*/ 	.word	0x000000ff
        /*0260*/ 	.word	0x00000090
        /*0264*/ 	.short	0x0100
        /*0266*/ 	.byte	0x09
	.zero		1


	//   ....[21]....
        /*0268*/ 	.word	0x00000820
        /*026c*/ 	.word	0x000000ff
        /*0270*/ 	.word	0x000000b0
        /*0274*/ 	.short	0x0100
        /*0276*/ 	.byte	0x09
	.zero		1


	//   ....[22]....
        /*0278*/ 	.word	0x00000830
        /*027c*/ 	.word	0x000000ff
        /*0280*/ 	.word	0x00000098
        /*0284*/ 	.short	0x0100
        /*0286*/ 	.byte	0x09
	.zero		1


	//   ....[23]....
        /*0288*/ 	.word	0x00000840
        /*028c*/ 	.word	0x000000ff
        /*0290*/ 	.word	0x000000b8
        /*0294*/ 	.short	0x0100
        /*0296*/ 	.byte	0x09
	.zero		1


	//   ....[24]....
        /*0298*/ 	.word	0x00000920
        /*029c*/ 	.word	0x000000ff
        /*02a0*/ 	.word	0x000000c0
        /*02a4*/ 	.short	0x0100
        /*02a6*/ 	.byte	0x08
	.zero		1


	//   ....[25]....
        /*02a8*/ 	.word	0x00000930
        /*02ac*/ 	.word	0x000000ff
        /*02b0*/ 	.word	0x000000c8
        /*02b4*/ 	.short	0x0100
        /*02b6*/ 	.byte	0x08
	.zero		1


	//   ....[26]....
        /*02b8*/ 	.word	0x00000a60
        /*02bc*/ 	.word	0x000000ff
        /*02c0*/ 	.word	0x000000d0
        /*02c4*/ 	.short	0x0100
        /*02c6*/ 	.byte	0x08
	.zero		1


	//   ....[27]....
        /*02c8*/ 	.word	0x00000a70
        /*02cc*/ 	.word	0x000000ff
        /*02d0*/ 	.word	0x000000e0
        /*02d4*/ 	.short	0x0100
        /*02d6*/ 	.byte	0x08
	.zero		1


	//   ....[28]....
        /*02d8*/ 	.word	0x00000a80
        /*02dc*/ 	.word	0x000000ff
        /*02e0*/ 	.word	0x000000d8
        /*02e4*/ 	.short	0x0100
        /*02e6*/ 	.byte	0x08
	.zero		1


	//   ....[29]....
        /*02e8*/ 	.word	0x00000a90
        /*02ec*/ 	.word	0x000000ff
        /*02f0*/ 	.word	0x000000e8
        /*02f4*/ 	.short	0x0100
        /*02f6*/ 	.byte	0x08
	.zero		1


	//   ....[30]....
        /*02f8*/ 	.word	0x00000bb0
        /*02fc*/ 	.word	0x000000ff
        /*0300*/ 	.word	0x000000f0
        /*0304*/ 	.short	0x0100
        /*0306*/ 	.byte	0x09
	.zero		1


	//   ....[31]....
        /*0308*/ 	.word	0x00000bc0
        /*030c*/ 	.word	0x000000ff
        /*0310*/ 	.word	0x00000110
        /*0314*/ 	.short	0x0100
        /*0316*/ 	.byte	0x09
	.zero		1


	//   ....[32]....
        /*0318*/ 	.word	0x00000bd0
        /*031c*/ 	.word	0x000000ff
        /*0320*/ 	.word	0x000000f8
        /*0324*/ 	.short	0x0100
        /*0326*/ 	.byte	0x09
	.zero		1


	//   ....[33]....
        /*0328*/ 	.word	0x00000be0
        /*032c*/ 	.word	0x000000ff
        /*0330*/ 	.word	0x00000118
        /*0334*/ 	.short	0x0100
        /*0336*/ 	.byte	0x09
	.zero		1


	//   ....[34]....
        /*0338*/ 	.word	0x00000bf0
        /*033c*/ 	.word	0x000000ff
        /*0340*/ 	.word	0x00000100
        /*0344*/ 	.short	0x0100
        /*0346*/ 	.byte	0x09
	.zero		1


	//   ....[35]....
        /*0348*/ 	.word	0x00000c00
        /*034c*/ 	.word	0x000000ff
        /*0350*/ 	.word	0x00000120
        /*0354*/ 	.short	0x0100
        /*0356*/ 	.byte	0x09
	.zero		1


	//   ....[36]....
        /*0358*/ 	.word	0x00000c10
        /*035c*/ 	.word	0x000000ff
        /*0360*/ 	.word	0x00000108
        /*0364*/ 	.short	0x0100
        /*0366*/ 	.byte	0x09
	.zero		1


	//   ....[37]....
        /*0368*/ 	.word	0x00000c20
        /*036c*/ 	.word	0x000000ff
        /*0370*/ 	.word	0x00000128
        /*0374*/ 	.short	0x0100
        /*0376*/ 	.byte	0x09
	.zero		1


	//   ....[38]....
        /*0378*/ 	.word	0x00000d10
        /*037c*/ 	.word	0x000000ff
        /*0380*/ 	.word	0x00000130
        /*0384*/ 	.short	0x0100
        /*0386*/ 	.byte	0x08
	.zero		1


	//   ....[39]....
        /*0388*/ 	.word	0x00000d20
        /*038c*/ 	.word	0x000000ff
        /*0390*/ 	.word	0x00000140
        /*0394*/ 	.short	0x0100
        /*0396*/ 	.byte	0x08
	.zero		1


	//   ....[40]....
        /*0398*/ 	.word	0x00000d30
        /*039c*/ 	.word	0x000000ff
        /*03a0*/ 	.word	0x00000138
        /*03a4*/ 	.short	0x0100
        /*03a6*/ 	.byte	0x08
	.zero		1


	//   ....[41]....
        /*03a8*/ 	.word	0x00000d40
        /*03ac*/ 	.word	0x000000ff
        /*03b0*/ 	.word	0x00000148
        /*03b4*/ 	.short	0x0100
        /*03b6*/ 	.byte	0x08
	.zero		1


	//   ....[42]....
        /*03b8*/ 	.word	0x00000e30
        /*03bc*/ 	.word	0x000000ff
        /*03c0*/ 	.word	0x00000150
        /*03c4*/ 	.short	0x0100
        /*03c6*/ 	.byte	0x06
	.zero		1


	//   ....[43]....
        /*03c8*/ 	.word	0x00001820
        /*03cc*/ 	.word	0x00000002
        /*03d0*/ 	.word	0x00000140
        /*03d4*/ 	.short	0x010a
        /*03d6*/ 	.byte	0xff
	.zero		1


	//   ....[44]....
        /*03d8*/ 	.word	0x00001850
        /*03dc*/ 	.word	0x00000002
        /*03e0*/ 	.word	0x00000130
        /*03e4*/ 	.short	0x0101
        /*03e6*/ 	.byte	0xff
	.zero		1


	//   ....[45]....
        /*03e8*/ 	.word	0x00001920
        /*03ec*/ 	.word	0x000000ff
        /*03f0*/ 	.word	0x00000040
        /*03f4*/ 	.short	0x010a
        /*03f6*/ 	.byte	0x08
	.zero		1


	//   ....[46]....
        /*03f8*/ 	.word	0x00001a20
        /*03fc*/ 	.word	0x000000ff
        /*0400*/ 	.word	0x00000040
        /*0404*/ 	.short	0x010a
        /*0406*/ 	.byte	0x29
	.zero		1


	//   ....[47]....
        /*0408*/ 	.word	0x00001bd0
        /*040c*/ 	.word	0x000000ff
        /*0410*/ 	.word	0x00000040
        /*0414*/ 	.short	0x010a
        /*0416*/ 	.byte	0x08
	.zero		1


	//   ....[48]....
        /*0418*/ 	.word	0x00001cf0
        /*041c*/ 	.word	0x000000ff
        /*0420*/ 	.word	0x000000c8
        /*0424*/ 	.short	0x0101
        /*0426*/ 	.byte	0x04
	.zero		1


	//   ....[49]....
        /*0428*/ 	.word	0x00001d00
        /*042c*/ 	.word	0x000000ff
        /*0430*/ 	.word	0x00000040
        /*0434*/ 	.short	0x010a
        /*0436*/ 	.byte	0x08
	.zero		1


	//   ....[50]....
        /*0438*/ 	.word	0x00001d80
        /*043c*/ 	.word	0x000000ff
        /*0440*/ 	.word	0x00000040
        /*0444*/ 	.short	0x010a
        /*0446*/ 	.byte	0x11
	.zero		1


	//   ....[51]....
        /*0448*/ 	.word	0x00001f10
        /*044c*/ 	.word	0x000000ff
        /*0450*/ 	.word	0x00000040
        /*0454*/ 	.short	0x010a
        /*0456*/ 	.byte	0x08
	.zero		1


	//   ....[52]....
        /*0458*/ 	.word	0x00002060
        /*045c*/ 	.word	0x00000002
        /*0460*/ 	.word	0x000000d0
        /*0464*/ 	.short	0x010a
        /*0466*/ 	.byte	0xff
	.zero		1


	//   ....[53]....
        /*0468*/ 	.word	0x00002120
        /*046c*/ 	.word	0x00000002
        /*0470*/ 	.word	0x00000000
        /*0474*/ 	.short	0x0101
        /*0476*/ 	.byte	0xff
	.zero		1


	//   ....[54]....
        /*0478*/ 	.word	0x00002680
        /*047c*/ 	.word	0x000000ff
        /*0480*/ 	.word	0x00000000
        /*0484*/ 	.short	0x010a
        /*0486*/ 	.byte	0x05
	.zero		1


	//   ....[55]....
        /*0488*/ 	.word	0x00002710
        /*048c*/ 	.word	0x000000ff
        /*0490*/ 	.word	0x00000000
        /*0494*/ 	.short	0x010a
        /*0496*/ 	.byte	0x05
	.zero		1


	//   ....[56]....
        /*0498*/ 	.word	0x000027a0
        /*049c*/ 	.word	0x000000ff
        /*04a0*/ 	.word	0x00000000
        /*04a4*/ 	.short	0x010a
        /*04a6*/ 	.byte	0x05
	.zero		1


	//   ....[57]....
        /*04a8*/ 	.word	0x00002830
        /*04ac*/ 	.word	0x000000ff
        /*04b0*/ 	.word	0x00000000
        /*04b4*/ 	.short	0x010a
        /*04b6*/ 	.byte	0x05
	.zero		1


	//   ....[58]....
        /*04b8*/ 	.word	0x000028c0
        /*04bc*/ 	.word	0x000000ff
        /*04c0*/ 	.word	0x00000000
        /*04c4*/ 	.short	0x010a
        /*04c6*/ 	.byte	0x05
	.zero		1


	//   ....[59]....
        /*04c8*/ 	.word	0x00002950
        /*04cc*/ 	.word	0x000000ff
        /*04d0*/ 	.word	0x00000000
        /*04d4*/ 	.short	0x010a
        /*04d6*/ 	.byte	0x05
	.zero		1


	//   ....[60]....
        /*04d8*/ 	.word	0x000029e0
        /*04dc*/ 	.word	0x000000ff
        /*04e0*/ 	.word	0x00000000
        /*04e4*/ 	.short	0x010a
        /*04e6*/ 	.byte	0x05
	.zero		1


	//   ....[61]....
        /*04e8*/ 	.word	0x00002a80
        /*04ec*/ 	.word	0x00000000
        /*04f0*/ 	.word	0x00000000
        /*04f4*/ 	.short	0x010a
        /*04f6*/ 	.byte	0xff
	.zero		1


	//   ....[62]....
        /*04f8*/ 	.word	0x00002ba0
        /*04fc*/ 	.word	0x00000000
        /*0500*/ 	.word	0x00000130
        /*0504*/ 	.short	0x010a
        /*0506*/ 	.byte	0xff
	.zero		1


	//   ....[63]....
        /*0508*/ 	.word	0x00002c10
        /*050c*/ 	.word	0x00000000
        /*0510*/ 	.word	0x00000000
        /*0514*/ 	.short	0x0101
        /*0516*/ 	.byte	0xff
	.zero		1


	//   ....[64]....
        /*0518*/ 	.word	0x00002c30
        /*051c*/ 	.word	0x000000ff
        /*0520*/ 	.word	0x000000e0
        /*0524*/ 	.short	0x010a
        /*0526*/ 	.byte	0x05
	.zero		1


	//   ....[65]....
        /*0528*/ 	.word	0x00002d50
        /*052c*/ 	.word	0x00000000
        /*0530*/ 	.word	0x000000d0
        /*0534*/ 	.short	0x010a
        /*0536*/ 	.byte	0xff
	.zero		1


	//   ....[66]....
        /*0538*/ 	.word	0x00002e50
        /*053c*/ 	.word	0x00000000
        /*0540*/ 	.word	0x00000000
        /*0544*/ 	.short	0x0101
        /*0546*/ 	.byte	0xff
	.zero		1


	//   ....[67]....
        /*0548*/ 	.word	0x00002ee0
        /*054c*/ 	.word	0x000000ff
        /*0550*/ 	.word	0x000000e0
        /*0554*/ 	.short	0x0106
        /*0556*/ 	.byte	0x05
	.zero		1


	//   ....[68]....
        /*0558*/ 	.word	0x00002f00
        /*055c*/ 	.word	0x000000ff
        /*0560*/ 	.word	0x000000e0
        /*0564*/ 	.short	0x010a
        /*0566*/ 	.byte	0x05
	.zero		1


	//   ....[69]....
        /*0568*/ 	.word	0x00002f90
        /*056c*/ 	.word	0x000000ff
        /*0570*/ 	.word	0x000000e0
        /*0574*/ 	.short	0x0106
        /*0576*/ 	.byte	0x04
	.zero		1


	//   ....[70]....
        /*0578*/ 	.word	0x00002fd0
        /*057c*/ 	.word	0x00000000
        /*0580*/ 	.word	0x000000e0
        /*0584*/ 	.short	0x010a
        /*0586*/ 	.byte	0xff
	.zero		1


	//   ....[71]....
        /*0588*/ 	.word	0x00003210
        /*058c*/ 	.word	0x000000ff
        /*0590*/ 	.word	0x00000008
        /*0594*/ 	.short	0x010a
        /*0596*/ 	.byte	0x06
	.zero		1


	//   ....[72]....
        /*0598*/ 	.word	0x00003230
        /*059c*/ 	.word	0x000000ff
        /*05a0*/ 	.word	0x00000008
        /*05a4*/ 	.short	0x010a
        /*05a6*/ 	.byte	0x06
	.zero		1


	//   ....[73]....
        /*05a8*/ 	.word	0x000033c0
        /*05ac*/ 	.word	0x000000ff
        /*05b0*/ 	.word	0x00000008
        /*05b4*/ 	.short	0x010a
        /*05b6*/ 	.byte	0x06
	.zero		1


	//   ....[74]....
        /*05b8*/ 	.word	0x000033e0
        /*05bc*/ 	.word	0x000000ff
        /*05c0*/ 	.word	0x00000008
        /*05c4*/ 	.short	0x010a
        /*05c6*/ 	.byte	0x06
	.zero		1


	//   ....[75]....
        /*05c8*/ 	.word	0x000034a0
        /*05cc*/ 	.word	0x000000ff
        /*05d0*/ 	.word	0x00000000
        /*05d4*/ 	.short	0x0101
        /*05d6*/ 	.byte	0x07
	.zero		1


	//   ....[76]....
        /*05d8*/ 	.word	0x000037e0
        /*05dc*/ 	.word	0x00000000
        /*05e0*/ 	.word	0x000000d0
        /*05e4*/ 	.short	0x010a
        /*05e6*/ 	.byte	0xff
	.zero		1


	//   ....[77]....
        /*05e8*/ 	.word	0x000038a0
        /*05ec*/ 	.word	0x00000000
        /*05f0*/ 	.word	0x00000000
        /*05f4*/ 	.short	0x0101
        /*05f6*/ 	.byte	0xff
	.zero		1


	//   ....[78]....
        /*05f8*/ 	.word	0x00003960
        /*05fc*/ 	.word	0x000000ff
        /*0600*/ 	.word	0x00000000
        /*0604*/ 	.short	0x010a
        /*0606*/ 	.byte	0x08
	.zero		1


	//   ....[79]....
        /*0608*/ 	.word	0x00003970
        /*060c*/ 	.word	0x000000ff
        /*0610*/ 	.word	0x00000110
        /*0614*/ 	.short	0x010a
        /*0616*/ 	.byte	0x09
	.zero		1


	//   ....[80]....
        /*0618*/ 	.word	0x00003a20
        /*061c*/ 	.word	0x000000ff
        /*0620*/ 	.word	0x00000000
        /*0624*/ 	.short	0x010a
        /*0626*/ 	.byte	0x08
	.zero		1


	//   ....[81]....
        /*0628*/ 	.word	0x00003b50
        /*062c*/ 	.word	0x000000ff
        /*0630*/ 	.word	0x00000000
        /*0634*/ 	.short	0x010a
        /*0636*/ 	.byte	0x1e
	.zero		1


	//   ....[82]....
        /*0638*/ 	.word	0x00003e50
        /*063c*/ 	.word	0x000000ff
        /*0640*/ 	.word	0x00000000
        /*0644*/ 	.short	0x010a
        /*0646*/ 	.byte	0x08
	.zero		1


	//   ....[83]....
        /*0648*/ 	.word	0x00003ee0
        /*064c*/ 	.word	0x000000ff
        /*0650*/ 	.word	0x00000000
        /*0654*/ 	.short	0x010a
        /*0656*/ 	.byte	0x08
	.zero		1


	//   ....[84]....
        /*0658*/ 	.word	0x00003f70
        /*065c*/ 	.word	0x000000ff
        /*0660*/ 	.word	0x00000000
        /*0664*/ 	.short	0x010a
        /*0666*/ 	.byte	0x08
	.zero		1


	//   ....[85]....
        /*0668*/ 	.word	0x00004010
        /*066c*/ 	.word	0x00000000
        /*0670*/ 	.word	0x00000000
        /*0674*/ 	.short	0x010a
        /*0676*/ 	.byte	0xff
	.zero		1


	//   ....[86]....
        /*0678*/ 	.word	0x00004050
        /*067c*/ 	.word	0x00000000
        /*0680*/ 	.word	0x00000000
        /*0684*/ 	.short	0x010a
        /*0686*/ 	.byte	0xff
	.zero		1


	//   ....[87]....
        /*0688*/ 	.word	0x000040c0
        /*068c*/ 	.word	0x000000ff
        /*0690*/ 	.word	0x00000000
        /*0694*/ 	.short	0x0101
        /*0696*/ 	.byte	0x05
	.zero		1


	//   ....[88]....
        /*0698*/ 	.word	0x00004100
        /*069c*/ 	.word	0x000000ff
        /*06a0*/ 	.word	0x00000150
        /*06a4*/ 	.short	0x010a
        /*06a6*/ 	.byte	0x07
	.zero		1


	//   ....[89]....
        /*06a8*/ 	.word	0x00004150
        /*06ac*/ 	.word	0x000000ff
        /*06b0*/ 	.word	0x00000000
        /*06b4*/ 	.short	0x0101
        /*06b6*/ 	.byte	0x05
	.zero		1


	//   ....[90]....
        /*06b8*/ 	.word	0x000045a0
        /*06bc*/ 	.word	0x00000000
        /*06c0*/ 	.word	0x000000d0
        /*06c4*/ 	.short	0x010a
        /*06c6*/ 	.byte	0xff
	.zero		1


	//   ....[91]....
        /*06c8*/ 	.word	0x00004660
        /*06cc*/ 	.word	0x00000000
        /*06d0*/ 	.word	0x00000000
        /*06d4*/ 	.short	0x0101
        /*06d6*/ 	.byte	0xff
	.zero		1


	//   ....[92]....
        /*06d8*/ 	.word	0x00004980
        /*06dc*/ 	.word	0x000000ff
        /*06e0*/ 	.word	0x000000c8
        /*06e4*/ 	.short	0x010a
        /*06e6*/ 	.byte	0x06
	.zero		1


	//   ....[93]....
        /*06e8*/ 	.word	0x00004b70
        /*06ec*/ 	.word	0x000000ff
        /*06f0*/ 	.word	0x000000a0
        /*06f4*/ 	.short	0x010a
        /*06f6*/ 	.byte	0x06
	.zero		1


	//   ....[94]....
        /*06f8*/ 	.word	0x00004cf0
        /*06fc*/ 	.word	0x000000ff
        /*0700*/ 	.word	0x00000080
        /*0704*/ 	.short	0x010b
        /*0706*/ 	.byte	0x06
	.zero		1


	//   ....[95]....
        /*0708*/ 	.word	0x00004d00
        /*070c*/ 	.word	0x000000ff
        /*0710*/ 	.word	0x00000000
        /*0714*/ 	.short	0x0101
        /*0716*/ 	.byte	0x08
	.zero		1


	//   ....[96]....
        /*0718*/ 	.word	0x00004d10
        /*071c*/ 	.word	0x000000ff
        /*0720*/ 	.word	0x000000a8
        /*0724*/ 	.short	0x010a
        /*0726*/ 	.byte	0x06
	.zero		1


	//   ....[97]....
        /*0728*/ 	.word	0x00004e60
        /*072c*/ 	.word	0x000000ff
        /*0730*/ 	.word	0x00000088
        /*0734*/ 	.short	0x010b
        /*0736*/ 	.byte	0x06
	.zero		1


	//   ....[98]....
        /*0738*/ 	.word	0x00004e70
        /*073c*/ 	.word	0x000000ff
        /*0740*/ 	.word	0x00000000
        /*0744*/ 	.short	0x0101
        /*0746*/ 	.byte	0x08
	.zero		1


	//   ....[99]....
        /*0748*/ 	.word	0x00004e80
        /*074c*/ 	.word	0x000000ff
        /*0750*/ 	.word	0x000000b0
        /*0754*/ 	.short	0x010a
        /*0756*/ 	.byte	0x06
	.zero		1


	//   ....[100]....
        /*0758*/ 	.word	0x00005000
        /*075c*/ 	.word	0x000000ff
        /*0760*/ 	.word	0x00000090
        /*0764*/ 	.short	0x010b
        /*0766*/ 	.byte	0x06
	.zero		1


	//   ....[101]....
        /*0768*/ 	.word	0x00005040
        /*076c*/ 	.word	0x000000ff
        /*0770*/ 	.word	0x00000000
        /*0774*/ 	.short	0x0101
        /*0776*/ 	.byte	0x08
	.zero		1


	//   ....[102]....
        /*0778*/ 	.word	0x00005080
        /*077c*/ 	.word	0x000000ff
        /*0780*/ 	.word	0x000000b8
        /*0784*/ 	.short	0x010a
        /*0786*/ 	.byte	0x06
	.zero		1


	//   ....[103]....
        /*0788*/ 	.word	0x000052c0
        /*078c*/ 	.word	0x000000ff
        /*0790*/ 	.word	0x00000098
        /*0794*/ 	.short	0x010b
        /*0796*/ 	.byte	0x06
	.zero		1


	//   ....[104]....
        /*0798*/ 	.word	0x000052e0
        /*079c*/ 	.word	0x000000ff
        /*07a0*/ 	.word	0x00000000
        /*07a4*/ 	.short	0x0101
        /*07a6*/ 	.byte	0x0d
	.zero		1


	//   ....[105]....
        /*07a8*/ 	.word	0x00005310
        /*07ac*/ 	.word	0x000000ff
        /*07b0*/ 	.word	0x000000a0
        /*07b4*/ 	.short	0x010a
        /*07b6*/ 	.byte	0x06
	.zero		1


	//   ....[106]....
        /*07b8*/ 	.word	0x00005330
        /*07bc*/ 	.word	0x000000ff
        /*07c0*/ 	.word	0x000000a8
        /*07c4*/ 	.short	0x010a
        /*07c6*/ 	.byte	0x06
	.zero		1


	//   ....[107]....
        /*07c8*/ 	.word	0x00005350
        /*07cc*/ 	.word	0x000000ff
        /*07d0*/ 	.word	0x000000b0
        /*07d4*/ 	.short	0x010a
        /*07d6*/ 	.byte	0x06
	.zero		1


	//   ....[108]....
        /*07d8*/ 	.word	0x00005390
        /*07dc*/ 	.word	0x00000000
        /*07e0*/ 	.word	0x000000b8
        /*07e4*/ 	.short	0x010a
        /*07e6*/ 	.byte	0xff
	.zero		1


	//   ....[109]....
        /*07e8*/ 	.word	0x00005710
        /*07ec*/ 	.word	0x00000000
        /*07f0*/ 	.word	0x000000d0
        /*07f4*/ 	.short	0x010a
        /*07f6*/ 	.byte	0xff
	.zero		1


	//   ....[110]....
        /*07f8*/ 	.word	0x00005820
        /*07fc*/ 	.word	0x00000000
        /*0800*/ 	.word	0x00000000
        /*0804*/ 	.short	0x0101
        /*0806*/ 	.byte	0xff
	.zero		1


	//   ....[111]....
        /*0808*/ 	.word	0x000062f0
        /*080c*/ 	.word	0x000000ff
        /*0810*/ 	.word	0x00000080
        /*0814*/ 	.short	0x010a
        /*0816*/ 	.byte	0x29
	.zero		1


	//   ....[112]....
        /*0818*/ 	.word	0x00006450
        /*081c*/ 	.word	0x00000078
        /*0820*/ 	.word	0x000000f0
        /*0824*/ 	.short	0x010a
        /*0826*/ 	.byte	0xff
	.zero		1


	//   ....[113]....
        /*0828*/ 	.word	0x00006550
        /*082c*/ 	.word	0x000000ff
        /*0830*/ 	.word	0x00000080
        /*0834*/ 	.short	0x010a
        /*0836*/ 	.byte	0x29
	.zero		1


	//   ....[114]....
        /*0838*/ 	.word	0x00006640
        /*083c*/ 	.word	0x00000078
        /*0840*/ 	.word	0x000000f0
        /*0844*/ 	.short	0x010a
        /*0846*/ 	.byte	0xff
	.zero		1


	//   ....[115]....
        /*0848*/ 	.word	0x00007110
        /*084c*/ 	.word	0x00000000
        /*0850*/ 	.word	0x00000000
        /*0854*/ 	.short	0x0101
        /*0856*/ 	.byte	0xff
	.zero		1


	//   ....[116]....
        /*0858*/ 	.word	0x00007120
        /*085c*/ 	.word	0x00000003
        /*0860*/ 	.word	0x00000080
        /*0864*/ 	.short	0x010a
        /*0866*/ 	.byte	0xff
	.zero		1


	//   ....[117]....
        /*0868*/ 	.word	0x00007200
        /*086c*/ 	.word	0x00000003
        /*0870*/ 	.word	0x00000080
        /*0874*/ 	.short	0x010a
        /*0876*/ 	.byte	0xff
	.zero		1


	//   ....[118]....
        /*0878*/ 	.word	0x00007d60
        /*087c*/ 	.word	0x00000030
        /*0880*/ 	.word	0x00000000
        /*0884*/ 	.short	0x0101
        /*0886*/ 	.byte	0xff
	.zero		1


	//   ....[119]....
        /*0888*/ 	.word	0x00007d80
        /*088c*/ 	.word	0x00000000
        /*0890*/ 	.word	0x00000080
        /*0894*/ 	.short	0x010a
        /*0896*/ 	.byte	0xff
	.zero		1


	//   ....[120]....
        /*0898*/ 	.word	0x00007e50
        /*089c*/ 	.word	0x00000000
        /*08a0*/ 	.word	0x00000080
        /*08a4*/ 	.short	0x010a
        /*08a6*/ 	.byte	0xff
	.zero		1


	//   ....[121]....
        /*08a8*/ 	.word	0x000089b0
        /*08ac*/ 	.word	0x00000030
        /*08b0*/ 	.word	0x00000000
        /*08b4*/ 	.short	0x0101
        /*08b6*/ 	.byte	0xff
	.zero		1


	//   ....[122]....
        /*08b8*/ 	.word	0x000089d0
        /*08bc*/ 	.word	0x00000000
        /*08c0*/ 	.word	0x00000080
        /*08c4*/ 	.short	0x010a
        /*08c6*/ 	.byte	0xff
	.zero		1


	//   ....[123]....
        /*08c8*/ 	.word	0x00008aa0
        /*08cc*/ 	.word	0x00000000
        /*08d0*/ 	.word	0x00000080
        /*08d4*/ 	.short	0x010a
        /*08d6*/ 	.byte	0xff
	.zero		1


	//   ....[124]....
        /*08d8*/ 	.word	0x00008d70
        /*08dc*/ 	.word	0x00000078
        /*08e0*/ 	.word	0x00000000
        /*08e4*/ 	.short	0x0101
        /*08e6*/ 	.byte	0xff
	.zero		1


	//   ....[125]....
        /*08e8*/ 	.word	0x00009650
        /*08ec*/ 	.word	0x00000000
        /*08f0*/ 	.word	0x00000000
        /*08f4*/ 	.short	0x0101
        /*08f6*/ 	.byte	0xff
	.zero		1


	//   ....[126]....
        /*08f8*/ 	.word	0x000098e0
        /*08fc*/ 	.word	0x000000ff
        /*0900*/ 	.word	0x00000000
        /*0904*/ 	.short	0x0101
        /*0906*/ 	.byte	0x04
	.zero		1


	//   ....[127]....
        /*0908*/ 	.word	0x00009900
        /*090c*/ 	.word	0x00000002
        /*0910*/ 	.word	0x00000140
        /*0914*/ 	.short	0x010a
        /*0916*/ 	.byte	0xff
	.zero		1


	//   ....[128]....
        /*0918*/ 	.word	0x00009960
        /*091c*/ 	.word	0x00000002
        /*0920*/ 	.word	0x00000040
        /*0924*/ 	.short	0x010a
        /*0926*/ 	.byte	0xff
	.zero		1


	//   ....[129]....
        /*0928*/ 	.word	0x000099c0
        /*092c*/ 	.word	0x00000002
        /*0930*/ 	.word	0x00000040
        /*0934*/ 	.short	0x010a
        /*0936*/ 	.byte	0xff
	.zero		1


	//   ....[130]....
        /*0938*/ 	.word	0x00009a10
        /*093c*/ 	.word	0x00000002
        /*0940*/ 	.word	0x000000d0
        /*0944*/ 	.short	0x010a
        /*0946*/ 	.byte	0xff
	.zero		1


	//   ....[131]....
        /*0948*/ 	.word	0x00009a70
        /*094c*/ 	.word	0x00000000
        /*0950*/ 	.word	0x00000000
        /*0954*/ 	.short	0x010a
        /*0956*/ 	.byte	0xff
	.zero		1


	//   ....[132]....
        /*0958*/ 	.word	0x00009ad0
        /*095c*/ 	.word	0x00000000
        /*0960*/ 	.word	0x00000000
        /*0964*/ 	.short	0x010a
        /*0966*/ 	.byte	0xff
	.zero		1


	//   ....[133]....
        /*0968*/ 	.word	0x00009b30
        /*096c*/ 	.word	0x00000000
        /*0970*/ 	.word	0x00000000
        /*0974*/ 	.short	0x010a
        /*0976*/ 	.byte	0xff
	.zero		1


	//   ....[134]....
        /*0978*/ 	.word	0x00009b90
        /*097c*/ 	.word	0x00000000
        /*0980*/ 	.word	0x00000000
        /*0984*/ 	.short	0x010a
        /*0986*/ 	.byte	0xff
	.zero		1


	//   ....[135]....
        /*0988*/ 	.word	0x00009bf0
        /*098c*/ 	.word	0x00000000
        /*0990*/ 	.word	0x00000000
        /*0994*/ 	.short	0x010a
        /*0996*/ 	.byte	0xff
	.zero		1


	//   ....[136]....
        /*0998*/ 	.word	0x00009c50
        /*099c*/ 	.word	0x00000000
        /*09a0*/ 	.word	0x00000000
        /*09a4*/ 	.short	0x010a
        /*09a6*/ 	.byte	0xff
	.zero		1


	//   ....[137]....
        /*09a8*/ 	.word	0x00009cb0
        /*09ac*/ 	.word	0x00000000
        /*09b0*/ 	.word	0x00000000
        /*09b4*/ 	.short	0x010a
        /*09b6*/ 	.byte	0xff
	.zero		1


	//   ....[138]....
        /*09b8*/ 	.word	0x00009d00
        /*09bc*/ 	.word	0x00000000
        /*09c0*/ 	.word	0x00000130
        /*09c4*/ 	.short	0x010a
        /*09c6*/ 	.byte	0xff
	.zero		1


	//   ....[139]....
        /*09c8*/ 	.word	0x00009d60
        /*09cc*/ 	.word	0x00000000
        /*09d0*/ 	.word	0x000000e0
        /*09d4*/ 	.short	0x010a
        /*09d6*/ 	.byte	0xff
	.zero		1


	//   ....[140]....
        /*09d8*/ 	.word	0x00009db0
        /*09dc*/ 	.word	0x00000000
        /*09e0*/ 	.word	0x000000d0
        /*09e4*/ 	.short	0x010a
        /*09e6*/ 	.byte	0xff
	.zero		1


	//   ....[141]....
        /*09e8*/ 	.word	0x00009e10
        /*09ec*/ 	.word	0x00000000
        /*09f0*/ 	.word	0x000000e0
        /*09f4*/ 	.short	0x010a
        /*09f6*/ 	.byte	0xff
	.zero		1


	//   ....[142]....
        /*09f8*/ 	.word	0x00009e70
        /*09fc*/ 	.word	0x00000004
        /*0a00*/ 	.word	0x00000008
        /*0a04*/ 	.short	0x010a
        /*0a06*/ 	.byte	0xff
	.zero		1


	//   ....[143]....
        /*0a08*/ 	.word	0x00009f50
        /*0a0c*/ 	.word	0x00000002
        /*0a10*/ 	.word	0x00000008
        /*0a14*/ 	.short	0x010a
        /*0a16*/ 	.byte	0xff
	.zero		1


	//   ....[144]....
        /*0a18*/ 	.word	0x00009fa0
        /*0a1c*/ 	.word	0x00000000
        /*0a20*/ 	.word	0x000000d0
        /*0a24*/ 	.short	0x010a
        /*0a26*/ 	.byte	0xff
	.zero		1


	//   ....[145]....
        /*0a28*/ 	.word	0x0000a000
        /*0a2c*/ 	.word	0x00000000
        /*0a30*/ 	.word	0x00000110
        /*0a34*/ 	.short	0x010a
        /*0a36*/ 	.byte	0xff
	.zero		1


	//   ....[146]....
        /*0a38*/ 	.word	0x0000a060
        /*0a3c*/ 	.word	0x00000000
        /*0a40*/ 	.word	0x00000000
        /*0a44*/ 	.short	0x010a
        /*0a46*/ 	.byte	0xff
	.zero		1


	//   ....[147]....
        /*0a48*/ 	.word	0x0000a0c0
        /*0a4c*/ 	.word	0x00000000
        /*0a50*/ 	.word	0x00000000
        /*0a54*/ 	.short	0x010a
        /*0a56*/ 	.byte	0xff
	.zero		1


	//   ....[148]....
        /*0a58*/ 	.word	0x0000a120
        /*0a5c*/ 	.word	0x00000000
        /*0a60*/ 	.word	0x00000000
        /*0a64*/ 	.short	0x010a
        /*0a66*/ 	.byte	0xff
	.zero		1


	//   ....[149]....
        /*0a68*/ 	.word	0x0000a180
        /*0a6c*/ 	.word	0x00000000
        /*0a70*/ 	.word	0x00000000
        /*0a74*/ 	.short	0x010a
        /*0a76*/ 	.byte	0xff
	.zero		1


	//   ....[150]....
        /*0a78*/ 	.word	0x0000a1e0
        /*0a7c*/ 	.word	0x00000000
        /*0a80*/ 	.word	0x00000150
        /*0a84*/ 	.short	0x010a
        /*0a86*/ 	.byte	0xff
	.zero		1


	//   ....[151]....
        /*0a88*/ 	.word	0x0000a230
        /*0a8c*/ 	.word	0x00000000
        /*0a90*/ 	.word	0x000000d0
        /*0a94*/ 	.short	0x010a
        /*0a96*/ 	.byte	0xff
	.zero		1


	//   ....[152]....
        /*0a98*/ 	.word	0x0000a290
        /*0a9c*/ 	.word	0x00000000
        /*0aa0*/ 	.word	0x000000c8
        /*0aa4*/ 	.short	0x010a
        /*0aa6*/ 	.byte	0xff
	.zero		1


	//   ....[153]....
        /*0aa8*/ 	.word	0x0000a2f0
        /*0aac*/ 	.word	0x00000000
        /*0ab0*/ 	.word	0x000000a0
        /*0ab4*/ 	.short	0x010a
        /*0ab6*/ 	.byte	0xff
	.zero		1


	//   ....[154]....
        /*0ab8*/ 	.word	0x0000a350
        /*0abc*/ 	.word	0x00000000
        /*0ac0*/ 	.word	0x000000a8
        /*0ac4*/ 	.short	0x010a
        /*0ac6*/ 	.byte	0xff
	.zero		1


	//   ....[155]....
        /*0ac8*/ 	.word	0x0000a3b0
        /*0acc*/ 	.word	0x00000000
        /*0ad0*/ 	.word	0x000000b0
        /*0ad4*/ 	.short	0x010a
        /*0ad6*/ 	.byte	0xff
	.zero		1


	//   ....[156]....
        /*0ad8*/ 	.word	0x0000a410
        /*0adc*/ 	.word	0x00000000
        /*0ae0*/ 	.word	0x000000b8
        /*0ae4*/ 	.short	0x010a
        /*0ae6*/ 	.byte	0xff
	.zero		1


	//   ....[157]....
        /*0ae8*/ 	.word	0x0000a470
        /*0aec*/ 	.word	0x00000000
        /*0af0*/ 	.word	0x000000a0
        /*0af4*/ 	.short	0x010a
        /*0af6*/ 	.byte	0xff
	.zero		1


	//   ....[158]....
        /*0af8*/ 	.word	0x0000a4d0
        /*0afc*/ 	.word	0x00000000
        /*0b00*/ 	.word	0x000000a8
        /*0b04*/ 	.short	0x010a
        /*0b06*/ 	.byte	0xff
	.zero		1


	//   ....[159]....
        /*0b08*/ 	.word	0x0000a530
        /*0b0c*/ 	.word	0x00000000
        /*0b10*/ 	.word	0x000000b0
        /*0b14*/ 	.short	0x010a
        /*0b16*/ 	.byte	0xff
	.zero		1


	//   ....[160]....
        /*0b18*/ 	.word	0x0000a580
        /*0b1c*/ 	.word	0x00000000
        /*0b20*/ 	.word	0x000000d0
        /*0b24*/ 	.short	0x010a
        /*0b26*/ 	.byte	0xff
	.zero		1


	//   ....[161]....
        /*0b28*/ 	.word	0x0000a5e0
        /*0b2c*/ 	.word	0x00000003
        /*0b30*/ 	.word	0x00000080
        /*0b34*/ 	.short	0x010a
        /*0b36*/ 	.byte	0xff
	.zero		1


	//   ....[162]....
        /*0b38*/ 	.word	0x0000a630
        /*0b3c*/ 	.word	0x00000078
        /*0b40*/ 	.word	0x000000f0
        /*0b44*/ 	.short	0x010a
        /*0b46*/ 	.byte	0xff
	.zero		1


	//   ....[163]....
        /*0b48*/ 	.word	0x0000a680
        /*0b4c*/ 	.word	0x00000003
        /*0b50*/ 	.word	0x00000080
        /*0b54*/ 	.short	0x010a
        /*0b56*/ 	.byte	0xff
	.zero		1


	//   ....[164]....
        /*0b58*/ 	.word	0x0000a6d0
        /*0b5c*/ 	.word	0x00000000
        /*0b60*/ 	.word	0x00000080
        /*0b64*/ 	.short	0x010a
        /*0b66*/ 	.byte	0xff
	.zero		1


	//   ....[165]....
        /*0b68*/ 	.word	0x0000a720
        /*0b6c*/ 	.word	0x00000000
        /*0b70*/ 	.word	0x00000080
        /*0b74*/ 	.short	0x010a
        /*0b76*/ 	.byte	0xff
	.zero		1


	//----- nvinfo : EIATTR_NUM_MBARRIERS
	.align		4
.L_47:
        /*0b78*/ 	.byte	0x03, 0x38
        /*0b7a*/ 	.short	0x002b


	//----- nvinfo : EIATTR_EXIT_INSTR_OFFSETS
	.align		4
        /*0b7c*/ 	.byte	0x04, 0x1c
        /*0b7e*/ 	.short	(.L_49 - .L_48)


	//   ....[0]....
.L_48:
        /*0b80*/ 	.word	0x00002ab0


	//   ....[1]....
        /*0b84*/ 	.word	0x00002fa0


	//   ....[2]....
        /*0b88*/ 	.word	0x00003000


	//   ....[3]....
        /*0b8c*/ 	.word	0x00004380


	//   ....[4]....
        /*0b90*/ 	.word	0x000053c0


	//   ....[5]....
        /*0b94*/ 	.word	0x00005400


	//   ....[6]....
        /*0b98*/ 	.word	0x000097e0


	//   ....[7]....
        /*0b9c*/ 	.word	0x00009850


	//   ....[8]....
        /*0ba0*/ 	.word	0x00009880


	//   ....[9]....
        /*0ba4*/ 	.word	0x000098f0


	//----- nvinfo : EIATTR_MAX_THREADS
	.align		4
.L_49:
        /*0ba8*/ 	.byte	0x04, 0x05
        /*0baa*/ 	.short	(.L_51 - .L_50)
.L_50:
        /*0bac*/ 	.word	0x00000100
        /*0bb0*/ 	.word	0x00000001
        /*0bb4*/ 	.word	0x00000001


	//----- nvinfo : EIATTR_CRS_STACK_SIZE
	.align		4
.L_51:
        /*0bb8*/ 	.byte	0x04, 0x1e
        /*0bba*/ 	.short	(.L_53 - .L_52)
.L_52:
        /*0bbc*/ 	.word	0x00000000


	//----- nvinfo : EIATTR_CBANK_PARAM_SIZE
	.align		4
.L_53:
        /*0bc0*/ 	.byte	0x03, 0x19
        /*0bc2*/ 	.short	0x0800


	//----- nvinfo : EIATTR_PARAM_CBANK
	.align		4
        /*0bc4*/ 	.byte	0x04, 0x0a
        /*0bc6*/ 	.short	(.L_55 - .L_54)
	.align		4
.L_54:
        /*0bc8*/ 	.word	index@(.nv.constant0._ZN7cutlass13device_kernelINS_4gemm6kernel13GemmUniversalIN4cute5tupleIJiiiiEEENS1_10collective13CollectiveMmaINS1_35MainloopSm100TmaUmmaWarpSpecializedILi8ELi2ELi4ENS5_IJNS4_1CILi2EEENSA_ILi1EEESC_EEEEENS5_IJNSA_ILi256EEENSA_ILi128EEENSA_ILi64EEEEEENS_6half_tENS5_IJlSC_lEEESJ_SK_NS4_8TiledMMAINS4_8MMA_AtomIJNS4_26SM100_MMA_F16BF16_2x1SM_SSISJ_SJ_fLi256ELi128ELNS4_4UMMA5MajorE0ELSP_0ELNSO_7ScaleInE0ELSQ_0EEEEEENS4_6LayoutINS5_IJSC_SC_SC_EEENS5_IJNSA_ILi0EEESV_SV_EEEEENS5_IJNS4_10UnderscoreESY_SY_EEEEENS4_18SM100_TMA_2SM_LOADENS4_14ComposedLayoutINS4_7SwizzleILi3ELi4ELi3EEENS4_18smem_ptr_flag_bitsILi16EEENST_INS5_IJNSA_ILi8EEESH_EEENS5_IJSH_SC_EEEEEEEvNS4_8identityES11_S1B_vS1C_EENS_8epilogue10collective18CollectiveEpilogueINS1E_23Sm100TmaWarpSpecializedILi4ELi2ELi32ELb1ELb0EEEJNS5_IJSG_SG_SH_EEENS5_IJNST_ISG_SC_EENST_INSA_ILi32EEESC_EEEEESJ_SK_SJ_SK_NS1E_6fusion15FusionCallbacksIS1I_NS1O_23LinCombPerRowBiasEltActINS1E_6thread4ReLuESJ_fSJ_SJ_fLi8ELNS_15FloatRoundStyleE2EEES1J_S1N_JEEENS4_5SM1004TMEM4LOAD26SM100_TMEM_LOAD_32dp32b32xENS4_13SM90_TMA_LOADENS12_INS13_ILi2ELi4ELi3EEES16_NST_INS5_IJS17_S1L_EEENS5_IJS1L_SC_EEEEEEENS4_39AutoVectorizingCopyWithAssumedAlignmentILi128EEENS4_14SM90_TMA_STOREES25_S27_S27_EEEvvEEEEvNT_6ParamsE)
        /*0bcc*/ 	.short	0x0380
        /*0bce*/ 	.short	0x0800


	//----- nvinfo : EIATTR_SW_WAR
	.align		4
.L_55:
        /*0bd0*/ 	.byte	0x04, 0x36
        /*0bd2*/ 	.short	(.L_57 - .L_56)
.L_56:
        /*0bd4*/ 	.word	0x00000008
.L_57:


//--------------------- .nv.callgraph             --------------------------
	.section	.nv.callgraph,"",@"SHT_CUDA_CALLGRAPH"
	.align	4
	.sectionentsize	8
	.align		4
        /*0000*/ 	.word	0x00000000
	.align		4
        /*0004*/ 	.word	0xffffffff
	.align		4
        /*0008*/ 	.word	index@(_ZN7cutlass13device_kernelINS_4gemm6kernel13GemmUniversalIN4cute5tupleIJiiiiEEENS1_10collective13CollectiveMmaINS1_35MainloopSm100TmaUmmaWarpSpecializedILi8ELi2ELi4ENS5_IJNS4_1CILi2EEENSA_ILi1EEESC_EEEEENS5_IJNSA_ILi256EEENSA_ILi128EEENSA_ILi64EEEEEENS_6half_tENS5_IJlSC_lEEESJ_SK_NS4_8TiledMMAINS4_8MMA_AtomIJNS4_26SM100_MMA_F16BF16_2x1SM_SSISJ_SJ_fLi256ELi128ELNS4_4UMMA5MajorE0ELSP_0ELNSO_7ScaleInE0ELSQ_0EEEEEENS4_6LayoutINS5_IJSC_SC_SC_EEENS5_IJNSA_ILi0EEESV_SV_EEEEENS5_IJNS4_10UnderscoreESY_SY_EEEEENS4_18SM100_TMA_2SM_LOADENS4_14ComposedLayoutINS4_7SwizzleILi3ELi4ELi3EEENS4_18smem_ptr_flag_bitsILi16EEENST_INS5_IJNSA_ILi8EEESH_EEENS5_IJSH_SC_EEEEEEEvNS4_8identityES11_S1B_vS1C_EENS_8epilogue10collective18CollectiveEpilogueINS1E_23Sm100TmaWarpSpecializedILi4ELi2ELi32ELb1ELb0EEEJNS5_IJSG_SG_SH_EEENS5_IJNST_ISG_SC_EENST_INSA_ILi32EEESC_EEEEESJ_SK_SJ_SK_NS1E_6fusion15FusionCallbacksIS1I_NS1O_23LinCombPerRowBiasEltActINS1E_6thread4ReLuESJ_fSJ_SJ_fLi8ELNS_15FloatRoundStyleE2EEES1J_S1N_JEEENS4_5SM1004TMEM4LOAD26SM100_TMEM_LOAD_32dp32b32xENS4_13SM90_TMA_LOADENS12_INS13_ILi2ELi4ELi3EEES16_NST_INS5_IJS17_S1L_EEENS5_IJS1L_SC_EEEEEEENS4_39AutoVectorizingCopyWithAssumedAlignmentILi128EEENS4_14SM90_TMA_STOREES25_S27_S27_EEEvvEEEEvNT_6ParamsE)
	.align		4
        /*000c*/ 	.word	index@(__assertfail)
	.align		4
        /*0010*/ 	.word	0x00000000
	.align		4
        /*0014*/ 	.word	0xfffffffe
	.align		4
        /*0018*/ 	.word	0x00000000
	.align		4
        /*001c*/ 	.word	0xfffffffd
	.align		4
        /*0020*/ 	.word	0x00000000
	.align		4
        /*0024*/ 	.word	0xfffffffc


//--------------------- .nv.constant4             --------------------------
	.section	.nv.constant4,"a",@progbits
	.align	8
	.align		8
.nv.constant4:
        /*0000*/ 	.dword	__assertfail
	.align		8
        /*0008*/ 	.dword	__unnamed_1
	.align		8
        /*0010*/ 	.dword	__unnamed_2
	.align		8
        /*0018*/ 	.dword	_ZN39_INTERNAL_b39796c5_4_k_cu_a2be379e_27864cuda3std3__45__cpo5beginE
	.align		8
        /*0020*/ 	.dword	_ZN39_INTERNAL_b39796c5_4_k_cu_a2be379e_27864cuda3std3__45__cpo3endE
	.align		8
        /*0028*/ 	.dword	_ZN39_INTERNAL_b39796c5_4_k_cu_a2be379e_27864cuda3std3__45__cpo6cbeginE
	.align		8
        /*0030*/ 	.dword	_ZN39_INTERNAL_b39796c5_4_k_cu_a2be379e_27864cuda3std3__45__cpo4cendE
	.align		8
        /*0038*/ 	.dword	_ZN39_INTERNAL_b39796c5_4_k_cu_a2be379e_27864cuda3std3__441_GLOBAL__N__b39796c5_4_k_cu_a2be379e_27866ignoreE
	.align		8
        /*0040*/ 	.dword	_ZN39_INTERNAL_b39796c5_4_k_cu_a2be379e_27864cuda3std3__419piecewise_constructE
	.align		8
        /*0048*/ 	.dword	_ZN39_INTERNAL_b39796c5_4_k_cu_a2be379e_27864cuda3std3__48in_placeE
	.align		8
        /*0050*/ 	.dword	_ZN39_INTERNAL_b39796c5_4_k_cu_a2be379e_27864cuda3std6ranges3__45__cpo4swapE
	.align		8
        /*0058*/ 	.dword	_ZN39_INTERNAL_b39796c5_4_k_cu_a2be379e_27864cuda3std6ranges3__45__cpo9iter_moveE
	.align		8
        /*0060*/ 	.dword	_ZN39_INTERNAL_b39796c5_4_k_cu_a2be379e_27864cute7productE
	.align		8
        /*0068*/ 	.dword	_ZN39_INTERNAL_b39796c5_4_k_cu_a2be379e_27864cute1_E
	.align		8
        /*0070*/ 	.dword	$str$25
	.align		8
        /*0078*/ 	.dword	$str$26
	.align		8
        /*0080*/ 	.dword	$str$27
	.align		8
        /*0088*/ 	.dword	$str$28


//--------------------- .text._ZN7cutlass13device_kernelINS_4gemm6kernel13GemmUniversalIN4cute5tupleIJiiiiEEENS1_10collective13CollectiveMmaINS1_35MainloopSm100TmaUmmaWarpSpecializedILi8ELi2ELi4ENS5_IJNS4_1CILi2EEENSA_ILi1EEESC_EEEEENS5_IJNSA_ILi256EEENSA_ILi128EEENSA_ILi64EEEEEENS_6half_tENS5_IJlSC_lEEESJ_SK_NS4_8TiledMMAINS4_8MMA_AtomIJNS4_26SM100_MMA_F16BF16_2x1SM_SSISJ_SJ_fLi256ELi128ELNS4_4UMMA5MajorE0ELSP_0ELNSO_7ScaleInE0ELSQ_0EEEEEENS4_6LayoutINS5_IJSC_SC_SC_EEENS5_IJNSA_ILi0EEESV_SV_EEEEENS5_IJNS4_10UnderscoreESY_SY_EEEEENS4_18SM100_TMA_2SM_LOADENS4_14ComposedLayoutINS4_7SwizzleILi3ELi4ELi3EEENS4_18smem_ptr_flag_bitsILi16EEENST_INS5_IJNSA_ILi8EEESH_EEENS5_IJSH_SC_EEEEEEEvNS4_8identityES11_S1B_vS1C_EENS_8epilogue10collective18CollectiveEpilogueINS1E_23Sm100TmaWarpSpecializedILi4ELi2ELi32ELb1ELb0EEEJNS5_IJSG_SG_SH_EEENS5_IJNST_ISG_SC_EENST_INSA_ILi32EEESC_EEEEESJ_SK_SJ_SK_NS1E_6fusion15FusionCallbacksIS1I_NS1O_23LinCombPerRowBiasEltActINS1E_6thread4ReLuESJ_fSJ_SJ_fLi8ELNS_15FloatRoundStyleE2EEES1J_S1N_JEEENS4_5SM1004TMEM4LOAD26SM100_TMEM_LOAD_32dp32b32xENS4_13SM90_TMA_LOADENS12_INS13_ILi2ELi4ELi3EEES16_NST_INS5_IJS17_S1L_EEENS5_IJS1L_SC_EEEEEEENS4_39AutoVectorizingCopyWithAssumedAlignmentILi128EEENS4_14SM90_TMA_STOREES25_S27_S27_EEEvvEEEEvNT_6ParamsE --------------------------
	.section	.text._ZN7cutlass13device_kernelINS_4gemm6kernel13GemmUniversalIN4cute5tupleIJiiiiEEENS1_10collective13CollectiveMmaINS1_35MainloopSm100TmaUmmaWarpSpecializedILi8ELi2ELi4ENS5_IJNS4_1CILi2EEENSA_ILi1EEESC_EEEEENS5_IJNSA_ILi256EEENSA_ILi128EEENSA_ILi64EEEEEENS_6half_tENS5_IJlSC_lEEESJ_SK_NS4_8TiledMMAINS4_8MMA_AtomIJNS4_26SM100_MMA_F16BF16_2x1SM_SSISJ_SJ_fLi256ELi128ELNS4_4UMMA5MajorE0ELSP_0ELNSO_7ScaleInE0ELSQ_0EEEEEENS4_6LayoutINS5_IJSC_SC_SC_EEENS5_IJNSA_ILi0EEESV_SV_EEEEENS5_IJNS4_10UnderscoreESY_SY_EEEEENS4_18SM100_TMA_2SM_LOADENS4_14ComposedLayoutINS4_7SwizzleILi3ELi4ELi3EEENS4_18smem_ptr_flag_bitsILi16EEENST_INS5_IJNSA_ILi8EEESH_EEENS5_IJSH_SC_EEEEEEEvNS4_8identityES11_S1B_vS1C_EENS_8epilogue10collective18CollectiveEpilogueINS1E_23Sm100TmaWarpSpecializedILi4ELi2ELi32ELb1ELb0EEEJNS5_IJSG_SG_SH_EEENS5_IJNST_ISG_SC_EENST_INSA_ILi32EEESC_EEEEESJ_SK_SJ_SK_NS1E_6fusion15FusionCallbacksIS1I_NS1O_23LinCombPerRowBiasEltActINS1E_6thread4ReLuESJ_fSJ_SJ_fLi8ELNS_15FloatRoundStyleE2EEES1J_S1N_JEEENS4_5SM1004TMEM4LOAD26SM100_TMEM_LOAD_32dp32b32xENS4_13SM90_TMA_LOADENS12_INS13_ILi2ELi4ELi3EEES16_NST_INS5_IJS17_S1L_EEENS5_IJS1L_SC_EEEEEEENS4_39AutoVectorizingCopyWithAssumedAlignmentILi128EEENS4_14SM90_TMA_STOREES25_S27_S27_EEEvvEEEEvNT_6ParamsE,"ax",@progbits
	.align	128
.text._ZN7cutlass13device_kernelINS_4gemm6kernel13GemmUniversalIN4cute5tupleIJiiiiEEENS1_10collective13CollectiveMmaINS1_35MainloopSm100TmaUmmaWarpSpecializedILi8ELi2ELi4ENS5_IJNS4_1CILi2EEENSA_ILi1EEESC_EEEEENS5_IJNSA_ILi256EEENSA_ILi128EEENSA_ILi64EEEEEENS_6half_tENS5_IJlSC_lEEESJ_SK_NS4_8TiledMMAINS4_8MMA_AtomIJNS4_26SM100_MMA_F16BF16_2x1SM_SSISJ_SJ_fLi256ELi128ELNS4_4UMMA5MajorE0ELSP_0ELNSO_7ScaleInE0ELSQ_0EEEEEENS4_6LayoutINS5_IJSC_SC_SC_EEENS5_IJNSA_ILi0EEESV_SV_EEEEENS5_IJNS4_10UnderscoreESY_SY_EEEEENS4_18SM100_TMA_2SM_LOADENS4_14ComposedLayoutINS4_7SwizzleILi3ELi4ELi3EEENS4_18smem_ptr_flag_bitsILi16EEENST_INS5_IJNSA_ILi8EEESH_EEENS5_IJSH_SC_EEEEEEEvNS4_8identityES11_S1B_vS1C_EENS_8epilogue10collective18CollectiveEpilogueINS1E_23Sm100TmaWarpSpecializedILi4ELi2ELi32ELb1ELb0EEEJNS5_IJSG_SG_SH_EEENS5_IJNST_ISG_SC_EENST_INSA_ILi32EEESC_EEEEESJ_SK_SJ_SK_NS1E_6fusion15FusionCallbacksIS1I_NS1O_23LinCombPerRowBiasEltActINS1E_6thread4ReLuESJ_fSJ_SJ_fLi8ELNS_15FloatRoundStyleE2EEES1J_S1N_JEEENS4_5SM1004TMEM4LOAD26SM100_TMEM_LOAD_32dp32b32xENS4_13SM90_TMA_LOADENS12_INS13_ILi2ELi4ELi3EEES16_NST_INS5_IJS17_S1L_EEENS5_IJS1L_SC_EEEEEEENS4_39AutoVectorizingCopyWithAssumedAlignmentILi128EEENS4_14SM90_TMA_STOREES25_S27_S27_EEEvvEEEEvNT_6ParamsE:
        .type           _ZN7cutlass13device_kernelINS_4gemm6kernel13GemmUniversalIN4cute5tupleIJiiiiEEENS1_10collective13CollectiveMmaINS1_35MainloopSm100TmaUmmaWarpSpecializedILi8ELi2ELi4ENS5_IJNS4_1CILi2EEENSA_ILi1EEESC_EEEEENS5_IJNSA_ILi256EEENSA_ILi128EEENSA_ILi64EEEEEENS_6half_tENS5_IJlSC_lEEESJ_SK_NS4_8TiledMMAINS4_8MMA_AtomIJNS4_26SM100_MMA_F16BF16_2x1SM_SSISJ_SJ_fLi256ELi128ELNS4_4UMMA5MajorE0ELSP_0ELNSO_7ScaleInE0ELSQ_0EEEEEENS4_6LayoutINS5_IJSC_SC_SC_EEENS5_IJNSA_ILi0EEESV_SV_EEEEENS5_IJNS4_10UnderscoreESY_SY_EEEEENS4_18SM100_TMA_2SM_LOADENS4_14ComposedLayoutINS4_7SwizzleILi3ELi4ELi3EEENS4_18smem_ptr_flag_bitsILi16EEENST_INS5_IJNSA_ILi8EEESH_EEENS5_IJSH_SC_EEEEEEEvNS4_8identityES11_S1B_vS1C_EENS_8epilogue10collective18CollectiveEpilogueINS1E_23Sm100TmaWarpSpecializedILi4ELi2ELi32ELb1ELb0EEEJNS5_IJSG_SG_SH_EEENS5_IJNST_ISG_SC_EENST_INSA_ILi32EEESC_EEEEESJ_SK_SJ_SK_NS1E_6fusion15FusionCallbacksIS1I_NS1O_23LinCombPerRowBiasEltActINS1E_6thread4ReLuESJ_fSJ_SJ_fLi8ELNS_15FloatRoundStyleE2EEES1J_S1N_JEEENS4_5SM1004TMEM4LOAD26SM100_TMEM_LOAD_32dp32b32xENS4_13SM90_TMA_LOADENS12_INS13_ILi2ELi4ELi3EEES16_NST_INS5_IJS17_S1L_EEENS5_IJS1L_SC_EEEEEEENS4_39AutoVectorizingCopyWithAssumedAlignmentILi128EEENS4_14SM90_TMA_STOREES25_S27_S27_EEEvvEEEEvNT_6ParamsE,@function
        .size           _ZN7cutlass13device_kernelINS_4gemm6kernel13GemmUniversalIN4cute5tupleIJiiiiEEENS1_10collective13CollectiveMmaINS1_35MainloopSm100TmaUmmaWarpSpecializedILi8ELi2ELi4ENS5_IJNS4_1CILi2EEENSA_ILi1EEESC_EEEEENS5_IJNSA_ILi256EEENSA_ILi128EEENSA_ILi64EEEEEENS_6half_tENS5_IJlSC_lEEESJ_SK_NS4_8TiledMMAINS4_8MMA_AtomIJNS4_26SM100_MMA_F16BF16_2x1SM_SSISJ_SJ_fLi256ELi128ELNS4_4UMMA5MajorE0ELSP_0ELNSO_7ScaleInE0ELSQ_0EEEEEENS4_6LayoutINS5_IJSC_SC_SC_EEENS5_IJNSA_ILi0EEESV_SV_EEEEENS5_IJNS4_10UnderscoreESY_SY_EEEEENS4_18SM100_TMA_2SM_LOADENS4_14ComposedLayoutINS4_7SwizzleILi3ELi4ELi3EEENS4_18smem_ptr_flag_bitsILi16EEENST_INS5_IJNSA_ILi8EEESH_EEENS5_IJSH_SC_EEEEEEEvNS4_8identityES11_S1B_vS1C_EENS_8epilogue10collective18CollectiveEpilogueINS1E_23Sm100TmaWarpSpecializedILi4ELi2ELi32ELb1ELb0EEEJNS5_IJSG_SG_SH_EEENS5_IJNST_ISG_SC_EENST_INSA_ILi32EEESC_EEEEESJ_SK_SJ_SK_NS1E_6fusion15FusionCallbacksIS1I_NS1O_23LinCombPerRowBiasEltActINS1E_6thread4ReLuESJ_fSJ_SJ_fLi8ELNS_15FloatRoundStyleE2EEES1J_S1N_JEEENS4_5SM1004TMEM4LOAD26SM100_TMEM_LOAD_32dp32b32xENS4_13SM90_TMA_LOADENS12_INS13_ILi2ELi4ELi3EEES16_NST_INS5_IJS17_S1L_EEENS5_IJS1L_SC_EEEEEEENS4_39AutoVectorizingCopyWithAssumedAlignmentILi128EEENS4_14SM90_TMA_STOREES25_S27_S27_EEEvvEEEEvNT_6ParamsE,(.L_x_211 - _ZN7cutlass13device_kernelINS_4gemm6kernel13GemmUniversalIN4cute5tupleIJiiiiEEENS1_10collective13CollectiveMmaINS1_35MainloopSm100TmaUmmaWarpSpecializedILi8ELi2ELi4ENS5_IJNS4_1CILi2EEENSA_ILi1EEESC_EEEEENS5_IJNSA_ILi256EEENSA_ILi128EEENSA_ILi64EEEEEENS_6half_tENS5_IJlSC_lEEESJ_SK_NS4_8TiledMMAINS4_8MMA_AtomIJNS4_26SM100_MMA_F16BF16_2x1SM_SSISJ_SJ_fLi256ELi128ELNS4_4UMMA5MajorE0ELSP_0ELNSO_7ScaleInE0ELSQ_0EEEEEENS4_6LayoutINS5_IJSC_SC_SC_EEENS5_IJNSA_ILi0EEESV_SV_EEEEENS5_IJNS4_10UnderscoreESY_SY_EEEEENS4_18SM100_TMA_2SM_LOADENS4_14ComposedLayoutINS4_7SwizzleILi3ELi4ELi3EEENS4_18smem_ptr_flag_bitsILi16EEENST_INS5_IJNSA_ILi8EEESH_EEENS5_IJSH_SC_EEEEEEEvNS4_8identityES11_S1B_vS1C_EENS_8epilogue10collective18CollectiveEpilogueINS1E_23Sm100TmaWarpSpecializedILi4ELi2ELi32ELb1ELb0EEEJNS5_IJSG_SG_SH_EEENS5_IJNST_ISG_SC_EENST_INSA_ILi32EEESC_EEEEESJ_SK_SJ_SK_NS1E_6fusion15FusionCallbacksIS1I_NS1O_23LinCombPerRowBiasEltActINS1E_6thread4ReLuESJ_fSJ_SJ_fLi8ELNS_15FloatRoundStyleE2EEES1J_S1N_JEEENS4_5SM1004TMEM4LOAD26SM100_TMEM_LOAD_32dp32b32xENS4_13SM90_TMA_LOADENS12_INS13_ILi2ELi4ELi3EEES16_NST_INS5_IJS17_S1L_EEENS5_IJS1L_SC_EEEEEEENS4_39AutoVectorizingCopyWithAssumedAlignmentILi128EEENS4_14SM90_TMA_STOREES25_S27_S27_EEEvvEEEEvNT_6ParamsE)
        .other          _ZN7cutlass13device_kernelINS_4gemm6kernel13GemmUniversalIN4cute5tupleIJiiiiEEENS1_10collective13CollectiveMmaINS1_35MainloopSm100TmaUmmaWarpSpecializedILi8ELi2ELi4ENS5_IJNS4_1CILi2EEENSA_ILi1EEESC_EEEEENS5_IJNSA_ILi256EEENSA_ILi128EEENSA_ILi64EEEEEENS_6half_tENS5_IJlSC_lEEESJ_SK_NS4_8TiledMMAINS4_8MMA_AtomIJNS4_26SM100_MMA_F16BF16_2x1SM_SSISJ_SJ_fLi256ELi128ELNS4_4UMMA5MajorE0ELSP_0ELNSO_7ScaleInE0ELSQ_0EEEEEENS4_6LayoutINS5_IJSC_SC_SC_EEENS5_IJNSA_ILi0EEESV_SV_EEEEENS5_IJNS4_10UnderscoreESY_SY_EEEEENS4_18SM100_TMA_2SM_LOADENS4_14ComposedLayoutINS4_7SwizzleILi3ELi4ELi3EEENS4_18smem_ptr_flag_bitsILi16EEENST_INS5_IJNSA_ILi8EEESH_EEENS5_IJSH_SC_EEEEEEEvNS4_8identityES11_S1B_vS1C_EENS_8epilogue10collective18CollectiveEpilogueINS1E_23Sm100TmaWarpSpecializedILi4ELi2ELi32ELb1ELb0EEEJNS5_IJSG_SG_SH_EEENS5_IJNST_ISG_SC_EENST_INSA_ILi32EEESC_EEEEESJ_SK_SJ_SK_NS1E_6fusion15FusionCallbacksIS1I_NS1O_23LinCombPerRowBiasEltActINS1E_6thread4ReLuESJ_fSJ_SJ_fLi8ELNS_15FloatRoundStyleE2EEES1J_S1N_JEEENS4_5SM1004TMEM4LOAD26SM100_TMEM_LOAD_32dp32b32xENS4_13SM90_TMA_LOADENS12_INS13_ILi2ELi4ELi3EEES16_NST_INS5_IJS17_S1L_EEENS5_IJS1L_SC_EEEEEEENS4_39AutoVectorizingCopyWithAssumedAlignmentILi128EEENS4_14SM90_TMA_STOREES25_S27_S27_EEEvvEEEEvNT_6ParamsE,@"STO_CUDA_ENTRY STV_DEFAULT"
_ZN7cutlass13device_kernelINS_4gemm6kernel13GemmUniversalIN4cute5tupleIJiiiiEEENS1_10collective13CollectiveMmaINS1_35MainloopSm100TmaUmmaWarpSpecializedILi8ELi2ELi4ENS5_IJNS4_1CILi2EEENSA_ILi1EEESC_EEEEENS5_IJNSA_ILi256EEENSA_ILi128EEENSA_ILi64EEEEEENS_6half_tENS5_IJlSC_lEEESJ_SK_NS4_8TiledMMAINS4_8MMA_AtomIJNS4_26SM100_MMA_F16BF16_2x1SM_SSISJ_SJ_fLi256ELi128ELNS4_4UMMA5MajorE0ELSP_0ELNSO_7ScaleInE0ELSQ_0EEEEEENS4_6LayoutINS5_IJSC_SC_SC_EEENS5_IJNSA_ILi0EEESV_SV_EEEEENS5_IJNS4_10UnderscoreESY_SY_EEEEENS4_18SM100_TMA_2SM_LOADENS4_14ComposedLayoutINS4_7SwizzleILi3ELi4ELi3EEENS4_18smem_ptr_flag_bitsILi16EEENST_INS5_IJNSA_ILi8EEESH_EEENS5_IJSH_SC_EEEEEEEvNS4_8identityES11_S1B_vS1C_EENS_8epilogue10collective18CollectiveEpilogueINS1E_23Sm100TmaWarpSpecializedILi4ELi2ELi32ELb1ELb0EEEJNS5_IJSG_SG_SH_EEENS5_IJNST_ISG_SC_EENST_INSA_ILi32EEESC_EEEEESJ_SK_SJ_SK_NS1E_6fusion15FusionCallbacksIS1I_NS1O_23LinCombPerRowBiasEltActINS1E_6thread4ReLuESJ_fSJ_SJ_fLi8ELNS_15FloatRoundStyleE2EEES1J_S1N_JEEENS4_5SM1004TMEM4LOAD26SM100_TMEM_LOAD_32dp32b32xENS4_13SM90_TMA_LOADENS12_INS13_ILi2ELi4ELi3EEES16_NST_INS5_IJS17_S1L_EEENS5_IJS1L_SC_EEEEEEENS4_39AutoVectorizingCopyWithAssumedAlignmentILi128EEENS4_14SM90_TMA_STOREES25_S27_S27_EEEvvEEEEvNT_6ParamsE:
[----:B------:R-:W1:Y:S01]  /*0000*/  LDC R1, c[0x0][0x37c] ;  /* 0x0000df00ff017b82 */ /* 0x000e620000000800 */
[----:B------:R-:W2:Y:S01]  /*0010*/  S2R R113, SR_TID.X ;  /* 0x0000000000717919 */ /* 0x000ea20000002100 */
[----:B------:R-:W3:Y:S06]  /*0020*/  LDCU.64 UR8, c[0x0][0x890] ;  /* 0x00011200ff0877ac */ /* 0x000eec0008000a00 */
[----:B------:R-:W4:Y:S01]  /*0030*/  S2UR UR45, SR_CgaCtaId ;  /* 0x00000000002d79c3 */ /* 0x000f220000008800 */
[----:B------:R-:W-:Y:S02]  /*0040*/  PRMT R98, RZ, 0x7610, R98 ;  /* 0x00007610ff627816 */ /* 0x000fe40000000062 */
[----:B------:R-:W-:Y:S01]  /*0050*/  ELECT P0, URZ, PT ;  /* 0x0000000000ff782f */ /* 0x000fe20003800000 */
[----:B------:R-:W1:Y:S01]  /*0060*/  LDCU.64 UR48, c[0x0][0x358] ;  /* 0x00006b00ff3077ac */ /* 0x000e620008000a00 */
[----:B---3--:R-:W-:-:S04]  /*0070*/  UISETP.NE.U32.AND UP1, UPT, UR8, URZ, UPT ;  /* 0x000000ff0800728c */ /* 0x008fc8000bf25070 */
[----:B------:R-:W-:Y:S02]  /*0080*/  UISETP.NE.AND.EX UP2, UPT, UR9, URZ, UPT, UP1 ;  /* 0x000000ff0900728c */ /* 0x000fe4000bf45310 */
[----:B----4-:R-:W-:Y:S02]  /*0090*/  ULOP3.LUT UR5, UR45, 0x1, URZ, 0xc0, !UPT ;  /* 0x000000012d057892 */ /* 0x010fe4000f8ec0ff */
[----:B------:R-:W-:Y:S01]  /*00a0*/  ULOP3.LUT UR4, UR45, 0x1, URZ, 0x3c, !UPT ;  /* 0x000000012d047892 */ /* 0x000fe2000f8e3cff */
[----:B--2---:R-:W-:-:S05]  /*00b0*/  SHF.R.U32.HI R103, RZ, 0x5, R113 ;  /* 0x00000005ff677819 */ /* 0x004fca0000011671 */
[----:B------:R-:W2:Y:S02]  /*00c0*/  SHFL.IDX PT, R0, R103, RZ, 0x1f ;  /* 0x00001fff67007589 */ /* 0x000ea400000e0000 */
[----:B--2---:R-:W-:Y:S01]  /*00d0*/  R2UR UR10, R0 ;  /* 0x00000000000a72ca */ /* 0x004fe200000e0000 */
[----:B-1----:R-:W-:Y:S05]  /*00e0*/  BRA.U UP2, `(.L_x_0) ;  /* 0x00000001022c7547 */ /* 0x002fea000b800000 */
[----:B------:R-:W1:Y:S02]  /*00f0*/  LDCU.64 UR6, c[0x0][0x888] ;  /* 0x00011100ff0677ac */ /* 0x000e640008000a00 */
[----:B-1----:R-:W-:-:S04]  /*0100*/  UISETP.NE.U32.AND UP0, UPT, UR6, URZ, UPT ;  /* 0x000000ff0600728c */ /* 0x002fc8000bf05070 */
[----:B------:R-:W-:-:S09]  /*0110*/  UISETP.NE.AND.EX UP0, UPT, UR7, URZ, UPT, UP0 ;  /* 0x000000ff0700728c */ /* 0x000fd2000bf05300 */
[----:B------:R-:W-:Y:S05]  /*0120*/  BRA.U !UP0, `(.L_x_1) ;  /* 0x0000000108107547 */ /* 0x000fea000b800000 */
[----:B------:R-:W1:Y:S02]  /*0130*/  LDC.64 R2, c[0x0][0x888] ;  /* 0x00022200ff027b82 */ /* 0x000e640000000a00 */
[----:B-1----:R1:W5:Y:S01]  /*0140*/  LDG.E R49, desc[UR48][R2.64] ;  /* 0x0000003002317981 */ /* 0x002362000c1e1900 */
[----:B------:R-:W-:Y:S01]  /*0150*/  HFMA2 R98, -RZ, RZ, 0, 5.9604644775390625e-08 ;  /* 0x00000001ff627431 */ /* 0x000fe200000001ff */
[----:B------:R-:W-:Y:S05]  /*0160*/  BRA `(.L_x_0) ;  /* 0x00000000000c7947 */ /* 0x000fea0003800000 */
.L_x_1:
[----:B------:R-:W1:Y:S01]  /*0170*/  LDCU UR6, c[0x0][0x880] ;  /* 0x00011000ff0677ac */ /* 0x000e620008000800 */
[----:B------:R-:W-:Y:S01]  /*0180*/  HFMA2 R98, -RZ, RZ, 0, 5.9604644775390625e-08 ;  /* 0x00000001ff627431 */ /* 0x000fe200000001ff */
[----:B-1----:R-:W-:-:S07]  /*0190*/  MOV R49, UR6 ;  /* 0x0000000600317c02 */ /* 0x002fce0008000f00 */
.L_x_0:
[----:B------:R-:W2:Y:S02]  /*01a0*/  LDCU.64 UR6, c[0x0][0x8b0] ;  /* 0x00011600ff0677ac */ /* 0x000ea40008000a00 */
[----:B--2---:R-:W-:-:S04]  /*01b0*/  UISETP.NE.U32.AND UP0, UPT, UR6, URZ, UPT ;  /* 0x000000ff0600728c */ /* 0x004fc8000bf05070 */
[----:B------:R-:W-:-:S09]  /*01c0*/  UISETP.NE.AND.EX UP0, UPT, UR7, URZ, UPT, UP0 ;  /* 0x000000ff0700728c */ /* 0x000fd2000bf05300 */
[----:B------:R-:W-:Y:S05]  /*01d0*/  BRA.U UP0, `(.L_x_2) ;  /* 0x0000000100247547 */ /* 0x000fea000b800000 */
[----:B------:R-:W2:Y:S02]  /*01e0*/  LDCU.64 UR6, c[0x0][0x8a8] ;  /* 0x00011500ff0677ac */ /* 0x000ea40008000a00 */
[----:B--2---:R-:W-:-:S04]  /*01f0*/  UISETP.NE.U32.AND UP0, UPT, UR6, URZ, UPT ;  /* 0x000000ff0600728c */ /* 0x004fc8000bf05070 */
[----:B------:R-:W-:-:S09]  /*0200*/  UISETP.NE.AND.EX UP0, UPT, UR7, URZ, UPT, UP0 ;  /* 0x000000ff0700728c */ /* 0x000fd2000bf05300 */
[----:B------:R-:W-:Y:S05]  /*0210*/  BRA.U !UP0, `(.L_x_3) ;  /* 0x00000001080c7547 */ /* 0x000fea000b800000 */
[----:B-1----:R-:W1:Y:S02]  /*0220*/  LDC.64 R2, c[0x0][0x8a8] ;  /* 0x00022a00ff027b82 */ /* 0x002e640000000a00 */
[----:B-1----:R2:W5:Y:S01]  /*0230*/  LDG.E R47, desc[UR48][R2.64] ;  /* 0x00000030022f7981 */ /* 0x002562000c1e1900 */
[----:B------:R-:W-:Y:S05]  /*0240*/  BRA `(.L_x_2) ;  /* 0x0000000000087947 */ /* 0x000fea0003800000 */
.L_x_3:
[----:B------:R-:W2:Y:S02]  /*0250*/  LDCU UR6, c[0x0][0x8a0] ;  /* 0x00011400ff0677ac */ /* 0x000ea40008000800 */
[----:B--2---:R-:W-:Y:S02]  /*0260*/  MOV R47, UR6 ;  /* 0x00000006002f7c02 */ /* 0x004fe40008000f00 */
.L_x_2:
[----:B------:R-:W-:Y:S01]  /*0270*/  IMAD.U32 R0, RZ, RZ, UR10 ;  /* 0x0000000aff007e24 */ /* 0x000fe2000f8e00ff */
[----:B------:R-:W-:Y:S04]  /*0280*/  BSSY.RECONVERGENT B0, `(.L_x_4) ;  /* 0x000000c000007945 */ /* 0x000fe80003800200 */
[C---:B------:R-:W-:Y:S02]  /*0290*/  ISETP.NE.OR P2, PT, R0.reuse, 0x1, !P0 ;  /* 0x000000010000780c */ /* 0x040fe40004745670 */
[----:B------:R-:W-:-:S11]  /*02a0*/  ISETP.NE.OR P1, PT, R0, 0x3, !P0 ;  /* 0x000000030000780c */ /* 0x000fd60004725670 */
[----:B------:R-:W-:Y:S05]  /*02b0*/  @P2 BRA `(.L_x_5) ;  /* 0x0000000000202947 */ /* 0x000fea0003800000 */
[----:B------:R-:W3:Y:S02]  /*02c0*/  LDCU.64 UR6, c[0x0][0x348] ;  /* 0x00006900ff0677ac */ /* 0x000ee40008000a00 */
[----:B---3--:R-:W-:Y:S02]  /*02d0*/  UIADD3 UR12, UP3, UPT, UR6, 0x80, URZ ;  /* 0x00000080060c7890 */ /* 0x008fe4000ff7e0ff */
[----:B------:R-:W-:Y:S02]  /*02e0*/  UIADD3 UR6, UP0, UPT, UR6, 0x180, URZ ;  /* 0x0000018006067890 */ /* 0x000fe4000ff1e0ff */
[----:B------:R-:W-:Y:S02]  /*02f0*/  UIADD3.X UR13, UPT, UPT, URZ, UR7, URZ, UP3, !UPT ;  /* 0x00000007ff0d7290 */ /* 0x000fe40009ffe4ff */
[----:B------:R-:W-:-:S07]  /*0300*/  UIADD3.X UR7, UPT, UPT, URZ, UR7, URZ, UP0, !UPT ;  /* 0x00000007ff077290 */ /* 0x000fce00087fe4ff */
[----:B------:R3:W-:Y:S02]  /*0310*/  UTMACCTL.PF [UR12] ;  /* 0x000000000c0079b9 */ /* 0x0007e40008040000 */
[----:B------:R3:W-:Y:S02]  /*0320*/  UTMACCTL.PF [UR6] ;  /* 0x00000000060079b9 */ /* 0x0007e40008040000 */
[----:B---3--:R-:W-:Y:S01]  /*0330*/  NOP ;  /* 0x0000000000007918 */ /* 0x008fe20000000000 */
.L_x_5:
[----:B------:R-:W-:Y:S05]  /*0340*/  BSYNC.RECONVERGENT B0 ;  /* 0x0000000000007941 */ /* 0x000fea0003800200 */
.L_x_4:
[----:B------:R-:W-:Y:S04]  /*0350*/  BSSY.RECONVERGENT B0, `(.L_x_6) ;  /* 0x000000a000007945 */ /* 0x000fe80003800200 */
        /* <DEDUP_REMOVED lines=9> */
.L_x_7:
[----:B------:R-:W-:Y:S05]  /*03f0*/  BSYNC.RECONVERGENT B0 ;  /* 0x0000000000007941 */ /* 0x000fea0003800200 */
.L_x_6:
[----:B------:R-:W3:Y:S01]  /*0400*/  LDCU.64 UR6, c[0x0][0x888] ;  /* 0x00011100ff0677ac */ /* 0x000ee20008000a00 */
[----:B------:R-:W-:Y:S01]  /*0410*/  PLOP3.LUT P1, PT, PT, PT, UP1, 0x80, 0x8 ;  /* 0x000000000008781c */ /* 0x000fe20003f2f018 */
[----:B------:R-:W-:-:S03]  /*0420*/  UPLOP3.LUT UP5, UPT, UPT, UPT, UPT, 0x40, 0x4 ;  /* 0x000000000004789c */ /* 0x000fc60003fae870 */
[----:B------:R-:W-:Y:S01]  /*0430*/  ISETP.NE.AND.EX P1, PT, RZ, UR9, PT, P1 ;  /* 0x00000009ff007c0c */ /* 0x000fe2000bf25310 */
[----:B---3--:R-:W-:-:S04]  /*0440*/  UISETP.NE.U32.AND UP0, UPT, UR6, URZ, UPT ;  /* 0x000000ff0600728c */ /* 0x008fc8000bf05070 */
[----:B------:R-:W-:-:S06]  /*0450*/  UISETP.NE.AND.EX UP0, UPT, UR7, URZ, UPT, UP0 ;  /* 0x000000ff0700728c */ /* 0x000fcc000bf05300 */
[----:B------:R-:W-:-:S13]  /*0460*/  PLOP3.LUT P2, PT, PT, PT, UP0, 0x80, 0x8 ;  /* 0x000000000008781c */ /* 0x000fda0003f4f008 */
[----:B------:R-:W-:Y:S05]  /*0470*/  @P2 BRA P1, `(.L_x_8) ;  /* 0x0000000000142947 */ /* 0x000fea0000800000 */
[----:B------:R-:W-:Y:S01]  /*0480*/  PLOP3.LUT P2, PT, PT, PT, UP2, 0x80, 0x8 ;  /* 0x000000000008781c */ /* 0x000fe20003f4f028 */
[----:B------:R-:W-:-:S12]  /*0490*/  UPLOP3.LUT UP5, UPT, UPT, UPT, UP0, 0x40, 0x4 ;  /* 0x000000000004789c */ /* 0x000fd80003fae800 */
[----:B-----5:R-:W-:-:S13]  /*04a0*/  @!P2 FSETP.EQ.AND P1, PT, R49, RZ, PT ;  /* 0x000000ff3100a20b */ /* 0x020fda0003f22000 */
[----:B------:R-:W-:Y:S01]  /*04b0*/  @!P2 VOTEU.ANY UP1, P1 ;  /* 0x0000000000ffa886 */ /* 0x000fe20000820100 */
[----:B------:R-:W-:-:S11]  /*04c0*/  @!UP2 UPLOP3.LUT UP5, UPT, UPT, UPT, UP1, 0x80, 0x8 ;  /* 0x000000000008a89c */ /* 0x000fd60003faf010 */
.L_x_8:
[----:B------:R-:W3:Y:S01]  /*04d0*/  SHFL.IDX PT, R0, R103, RZ, 0x1f ;  /* 0x00001fff67007589 */ /* 0x000ee200000e0000 */
[----:B------:R-:W-:-:S04]  /*04e0*/  UISETP.NE.AND UP1, UPT, UR10, 0x2, UPT ;  /* 0x000000020a00788c */ /* 0x000fc8000bf25270 */
[----:B------:R-:W-:Y:S02]  /*04f0*/  UISETP.EQ.AND UP2, UPT, UR5, URZ, !UP1 ;  /* 0x000000ff0500728c */ /* 0x000fe4000cf42270 */
[----:B------:R-:W-:-:S04]  /*0500*/  USEL UR7, URZ, 0x1, UP1 ;  /* 0x00000001ff077887 */ /* 0x000fc80008800000 */
[----:B------:R-:W-:Y:S02]  /*0510*/  PLOP3.LUT P5, PT, P0, PT, UP2, 0x80, 0x8 ;  /* 0x000000000008781c */ /* 0x000fe400007af028 */
[----:B---3--:R-:W-:-:S13]  /*0520*/  ISETP.NE.AND P1, PT, R0, RZ, PT ;  /* 0x000000ff0000720c */ /* 0x008fda0003f25270 */
[----:B------:R-:W-:Y:S05]  /*0530*/  @P1 BRA `(.L_x_9) ;  /* 0x0000000000641947 */ /* 0x000fea0003800000 */
[----:B------:R-:W-:Y:S01]  /*0540*/  UMOV UR8, 0x400 ;  /* 0x0000040000087882 */ /* 0x000fe20000000000 */
[----:B------:R-:W-:Y:S01]  /*0550*/  UMOV UR6, 0x1 ;  /* 0x0000000100067882 */ /* 0x000fe20000000000 */
[----:B------:R-:W-:Y:S02]  /*0560*/  ULEA UR8, UR45, UR8, 0x18 ;  /* 0x000000082d087291 */ /* 0x000fe4000f8ec0ff */
[----:B------:R-:W-:-:S04]  /*0570*/  UIADD3 UR12, UPT, UPT, -UR6, 0x100000, URZ ;  /* 0x00100000060c7890 */ /* 0x000fc8000fffe1ff */
[----:B------:R-:W-:Y:S02]  /*0580*/  USHF.L.U32 UR13, UR12, 0xb, URZ ;  /* 0x0000000b0c0d7899 */ /* 0x000fe400080006ff */
[----:B------:R-:W-:Y:S01]  /*0590*/  USHF.L.U32 UR12, UR12, 0x1, URZ ;  /* 0x000000010c0c7899 */ /* 0x000fe200080006ff */
[----:B------:R-:W-:Y:S01]  /*05a0*/  ELECT P1, URZ, PT ;  /* 0x0000000000ff782f */ /* 0x000fe20003820000 */
[----:B------:R-:W3:Y:S10]  /*05b0*/  FENCE.VIEW.ASYNC.S ;  /* 0x00000000000073c6 */ /* 0x000ef40000000000 */
[----:B---3--:R3:W4:Y:S01]  /*05c0*/  SYNCS.EXCH.64 URZ, [UR8], UR12 ;  /* 0x0000000c08ff75b2 */ /* 0x0087220008000100 */
[----:B------:R3:W1:Y:S01]  /*05d0*/  SYNCS.EXCH.64 URZ, [UR8+0x40], UR12 ;  /* 0x0000400c08ff75b2 */ /* 0x0006620008000100 */
        /* <DEDUP_REMOVED lines=13> */
[----:B------:R3:W1:Y:S02]  /*06b0*/  SYNCS.EXCH.64 URZ, [UR8+0x78], UR12 ;  /* 0x0000780c08ff75b2 */ /* 0x0006640008000100 */
[----:B---3--:R-:W-:Y:S01]  /*06c0*/  NOP ;  /* 0x0000000000007918 */ /* 0x008fe20000000000 */
.L_x_9:
[----:B------:R-:W3:Y:S01]  /*06d0*/  SHFL.IDX PT, R0, R103, RZ, 0x1f ;  /* 0x00001fff67007589 */ /* 0x000ee200000e0000 */
[----:B------:R-:W-:Y:S01]  /*06e0*/  NOP ;  /* 0x0000000000007918 */ /* 0x000fe20000000000 */
[----:B---3--:R-:W-:-:S13]  /*06f0*/  ISETP.NE.AND P1, PT, R0, 0x1, PT ;  /* 0x000000010000780c */ /* 0x008fda0003f25270 */
[----:B------:R-:W-:Y:S05]  /*0700*/  @P1 BRA `(.L_x_10) ;  /* 0x0000000000541947 */ /* 0x000fea0003800000 */
[----:B------:R-:W-:Y:S01]  /*0710*/  UMOV UR9, 0x400 ;  /* 0x0000040000097882 */ /* 0x000fe20000000000 */
[----:B------:R-:W-:Y:S01]  /*0720*/  UMOV UR8, 0x20 ;  /* 0x0000002000087882 */ /* 0x000fe20000000000 */
[----:B------:R-:W-:Y:S01]  /*0730*/  UMOV UR6, 0x80 ;  /* 0x0000008000067882 */ /* 0x000fe20000000000 */
[----:B------:R-:W-:Y:S02]  /*0740*/  ULEA UR9, UR45, UR9, 0x18 ;  /* 0x000000092d097291 */ /* 0x000fe4000f8ec0ff */
[----:B------:R-:W-:-:S04]  /*0750*/  UIADD3 UR12, UPT, UPT, -UR8, 0x100000, URZ ;  /* 0x00100000080c7890 */ /* 0x000fc8000fffe1ff */
[----:B------:R-:W-:Y:S02]  /*0760*/  USHF.L.U32 UR13, UR12, 0xb, URZ ;  /* 0x0000000b0c0d7899 */ /* 0x000fe400080006ff */
[----:B------:R-:W-:Y:S02]  /*0770*/  USHF.L.U32 UR12, UR12, 0x1, URZ ;  /* 0x000000010c0c7899 */ /* 0x000fe400080006ff */
[----:B------:R-:W-:-:S04]  /*0780*/  UIADD3 UR14, UPT, UPT, -UR6, 0x100000, URZ ;  /* 0x00100000060e7890 */ /* 0x000fc8000fffe1ff */
[----:B------:R-:W-:Y:S02]  /*0790*/  USHF.L.U32 UR15, UR14, 0xb, URZ ;  /* 0x0000000b0e0f7899 */ /* 0x000fe400080006ff */
[----:B------:R-:W-:Y:S01]  /*07a0*/  USHF.L.U32 UR14, UR14, 0x1, URZ ;  /* 0x000000010e0e7899 */ /* 0x000fe200080006ff */
[----:B------:R-:W-:Y:S01]  /*07b0*/  ELECT P1, URZ, PT ;  /* 0x0000000000ff782f */ /* 0x000fe20003820000 */
[----:B------:R-:W3:Y:S02]  /*07c0*/  FENCE.VIEW.ASYNC.S ;  /* 0x00000000000073c6 */ /* 0x000ee40000000000 */
[----:B---3--:R3:W1:Y:S08]  /*07d0*/  SYNCS.EXCH.64 URZ, [UR9+0x80], UR12 ;  /* 0x0000800c09ff75b2 */ /* 0x0086700008000100 */
[----:B------:R3:W1:Y:S01]  /*07e0*/  SYNCS.EXCH.64 URZ, [UR9+0xa0], UR14 ;  /* 0x0000a00e09ff75b2 */ /* 0x0006620008000100 */
[----:B------:R3:W1:Y:S01]  /*07f0*/  SYNCS.EXCH.64 URZ, [UR9+0x88], UR12 ;  /* 0x0000880c09ff75b2 */ /* 0x0006620008000100 */
[----:B------:R3:W1:Y:S01]  /*0800*/  SYNCS.EXCH.64 URZ, [UR9+0xa8], UR14 ;  /* 0x0000a80e09ff75b2 */ /* 0x0006620008000100 */
[----:B------:R3:W1:Y:S01]  /*0810*/  SYNCS.EXCH.64 URZ, [UR9+0x90], UR12 ;  /* 0x0000900c09ff75b2 */ /* 0x0006620008000100 */
[----:B------:R3:W1:Y:S01]  /*0820*/  SYNCS.EXCH.64 URZ, [UR9+0xb0], UR14 ;  /* 0x0000b00e09ff75b2 */ /* 0x0006620008000100 */
[----:B------:R3:W1:Y:S01]  /*0830*/  SYNCS.EXCH.64 URZ, [UR9+0x98], UR12 ;  /* 0x0000980c09ff75b2 */ /* 0x0006620008000100 */
[----:B------:R3:W1:Y:S01]  /*0840*/  SYNCS.EXCH.64 URZ, [UR9+0xb8], UR14 ;  /* 0x0000b80e09ff75b2 */ /* 0x0006620008000100 */
[----:B------:R-:W-:Y:S01]  /*0850*/  NOP ;  /* 0x0000000000007918 */ /* 0x000fe20000000000 */
.L_x_10:
[----:B------:R-:W2:Y:S01]  /*0860*/  SHFL.IDX PT, R0, R103, RZ, 0x1f ;  /* 0x00001fff67007589 */ /* 0x000ea200000e0000 */
[----:B------:R-:W-:Y:S01]  /*0870*/  NOP ;  /* 0x0000000000007918 */ /* 0x000fe20000000000 */
[----:B--2---:R-:W-:-:S13]  /*0880*/  ISETP.NE.AND P1, PT, R0, 0x3, PT ;  /* 0x000000030000780c */ /* 0x004fda0003f25270 */
[----:B------:R-:W-:Y:S05]  /*0890*/  @P1 BRA `(.L_x_11) ;  /* 0x00000000002c1947 */ /* 0x000fea0003800000 */
[----:B------:R-:W-:Y:S01]  /*08a0*/  UMOV UR8, 0x400 ;  /* 0x0000040000087882 */ /* 0x000fe20000000000 */
[----:B------:R-:W-:Y:S01]  /*08b0*/  UMOV UR6, 0x20 ;  /* 0x0000002000067882 */ /* 0x000fe20000000000 */
[----:B------:R-:W-:Y:S02]  /*08c0*/  ULEA UR8, UR45, UR8, 0x18 ;  /* 0x000000082d087291 */ /* 0x000fe4000f8ec0ff */
[----:B---3--:R-:W-:-:S04]  /*08d0*/  UIADD3 UR12, UPT, UPT, -UR6, 0x100000, URZ ;  /* 0x00100000060c7890 */ /* 0x008fc8000fffe1ff */
[----:B------:R-:W-:Y:S02]  /*08e0*/  USHF.L.U32 UR13, UR12, 0xb, URZ ;  /* 0x0000000b0c0d7899 */ /* 0x000fe400080006ff */
[----:B------:R-:W-:Y:S01]  /*08f0*/  USHF.L.U32 UR12, UR12, 0x1, URZ ;  /* 0x000000010c0c7899 */ /* 0x000fe200080006ff */
[----:B------:R-:W-:Y:S01]  /*0900*/  ELECT P1, URZ, PT ;  /* 0x0000000000ff782f */ /* 0x000fe20003820000 */
[----:B------:R-:W2:Y:S10]  /*0910*/  FENCE.VIEW.ASYNC.S ;  /* 0x00000000000073c6 */ /* 0x000eb40000000000 */
[----:B--2---:R2:W3:Y:S01]  /*0920*/  SYNCS.EXCH.64 URZ, [UR8+0xc0], UR12 ;  /* 0x0000c00c08ff75b2 */ /* 0x0044e20008000100 */
[----:B------:R2:W1:Y:S01]  /*0930*/  SYNCS.EXCH.64 URZ, [UR8+0xc8], UR12 ;  /* 0x0000c80c08ff75b2 */ /* 0x0004620008000100 */
[----:B------:R-:W-:Y:S01]  /*0940*/  NOP ;  /* 0x0000000000007918 */ /* 0x000fe20000000000 */
.L_x_11:
[----:B------:R-:W4:Y:S01]  /*0950*/  SHFL.IDX PT, R0, R103, RZ, 0x1f ;  /* 0x00001fff67007589 */ /* 0x000f2200000e0000 */
[----:B------:R-:W-:Y:S01]  /*0960*/  NOP ;  /* 0x0000000000007918 */ /* 0x000fe20000000000 */
[----:B----4-:R-:W-:-:S13]  /*0970*/  ISETP.NE.AND P1, PT, R0, 0x4, PT ;  /* 0x000000040000780c */ /* 0x010fda0003f25270 */
[----:B------:R-:W-:Y:S05]  /*0980*/  @P1 BRA `(.L_x_12) ;  /* 0x0000000000481947 */ /* 0x000fea0003800000 */
[----:B---3--:R-:W-:Y:S01]  /*0990*/  UMOV UR9, 0x1a0 ;  /* 0x000001a000097882 */ /* 0x008fe20000000000 */
[----:B--2---:R-:W-:Y:S01]  /*09a0*/  UMOV UR8, 0x400 ;  /* 0x0000040000087882 */ /* 0x004fe20000000000 */
[----:B------:R-:W-:Y:S01]  /*09b0*/  USEL UR9, UR9, 0x1e0, UP5 ;  /* 0x000001e009097887 */ /* 0x000fe2000a800000 */
        /* <DEDUP_REMOVED lines=9> */
[----:B------:R-:W2:Y:S02]  /*0a50*/  FENCE.VIEW.ASYNC.S ;  /* 0x00000000000073c6 */ /* 0x000ea40000000000 */
[----:B--2---:R4:W2:Y:S08]  /*0a60*/  SYNCS.EXCH.64 URZ, [UR8+0xd0], UR12 ;  /* 0x0000d00c08ff75b2 */ /* 0x0048b00008000100 */
[----:B------:R4:W3:Y:S01]  /*0a70*/  SYNCS.EXCH.64 URZ, [UR8+0xe0], UR14 ;  /* 0x0000e00e08ff75b2 */ /* 0x0008e20008000100 */
[----:B------:R4:W1:Y:S01]  /*0a80*/  SYNCS.EXCH.64 URZ, [UR8+0xd8], UR12 ;  /* 0x0000d80c08ff75b2 */ /* 0x0008620008000100 */
[----:B------:R4:W1:Y:S02]  /*0a90*/  SYNCS.EXCH.64 URZ, [UR8+0xe8], UR14 ;  /* 0x0000e80e08ff75b2 */ /* 0x0008640008000100 */
[----:B----4-:R-:W-:Y:S01]  /*0aa0*/  NOP ;  /* 0x0000000000007918 */ /* 0x010fe20000000000 */
.L_x_12:
[----:B------:R-:W4:Y:S01]  /*0ab0*/  SHFL.IDX PT, R0, R103, RZ, 0x1f ;  /* 0x00001fff67007589 */ /* 0x000f2200000e0000 */
[----:B------:R-:W-:Y:S01]  /*0ac0*/  NOP ;  /* 0x0000000000007918 */ /* 0x000fe20000000000 */
[----:B----4-:R-:W-:-:S13]  /*0ad0*/  ISETP.NE.AND P1, PT, R0, 0x5, PT ;  /* 0x000000050000780c */ /* 0x010fda0003f25270 */
[----:B------:R-:W-:Y:S05]  /*0ae0*/  @P1 BRA `(.L_x_13) ;  /* 0x0000000000541947 */ /* 0x000fea0003800000 */
[----:B---3--:R-:W-:Y:S01]  /*0af0*/  UMOV UR9, 0x400 ;  /* 0x0000040000097882 */ /* 0x008fe20000000000 */
[----:B--2---:R-:W-:Y:S01]  /*0b00*/  UMOV UR8, 0x1 ;  /* 0x0000000100087882 */ /* 0x004fe20000000000 */
        /* <DEDUP_REMOVED lines=13> */
[----:B------:R4:W1:Y:S01]  /*0be0*/  SYNCS.EXCH.64 URZ, [UR9+0x118], UR14 ;  /* 0x0001180e09ff75b2 */ /* 0x0008620008000100 */
[----:B------:R4:W1:Y:S01]  /*0bf0*/  SYNCS.EXCH.64 URZ, [UR9+0x100], UR12 ;  /* 0x0001000c09ff75b2 */ /* 0x0008620008000100 */
[----:B------:R4:W1:Y:S01]  /*0c00*/  SYNCS.EXCH.64 URZ, [UR9+0x120], UR14 ;  /* 0x0001200e09ff75b2 */ /* 0x0008620008000100 */
[----:B------:R4:W1:Y:S01]  /*0c10*/  SYNCS.EXCH.64 URZ, [UR9+0x108], UR12 ;  /* 0x0001080c09ff75b2 */ /* 0x0008620008000100 */
[----:B------:R4:W1:Y:S02]  /*0c20*/  SYNCS.EXCH.64 URZ, [UR9+0x128], UR14 ;  /* 0x0001280e09ff75b2 */ /* 0x0008640008000100 */
[----:B----4-:R-:W-:Y:S01]  /*0c30*/  NOP ;  /* 0x0000000000007918 */ /* 0x010fe20000000000 */
.L_x_13:
[----:B------:R-:W4:Y:S01]  /*0c40*/  SHFL.IDX PT, R0, R103, RZ, 0x1f ;  /* 0x00001fff67007589 */ /* 0x000f2200000e0000 */
[----:B------:R-:W-:Y:S01]  /*0c50*/  ISETP.NE.OR P0, PT, RZ, UR10, !P0 ;  /* 0x0000000aff007c0c */ /* 0x000fe2000c705670 */
[----:B------:R-:W-:Y:S01]  /*0c60*/  NOP ;  /* 0x0000000000007918 */ /* 0x000fe20000000000 */
[----:B----4-:R-:W-:-:S13]  /*0c70*/  ISETP.NE.AND P1, PT, R0, 0x3, PT ;  /* 0x000000030000780c */ /* 0x010fda0003f25270 */
[----:B------:R-:W-:Y:S05]  /*0c80*/  @P1 BRA `(.L_x_14) ;  /* 0x0000000000341947 */ /* 0x000fea0003800000 */
[----:B--2---:R-:W-:Y:S01]  /*0c90*/  UMOV UR8, 0x400 ;  /* 0x0000040000087882 */ /* 0x004fe20000000000 */
[----:B------:R-:W-:Y:S01]  /*0ca0*/  UMOV UR6, 0x20 ;  /* 0x0000002000067882 */ /* 0x000fe20000000000 */
[----:B------:R-:W-:Y:S02]  /*0cb0*/  ULEA UR8, UR45, UR8, 0x18 ;  /* 0x000000082d087291 */ /* 0x000fe4000f8ec0ff */
[----:B---3--:R-:W-:-:S04]  /*0cc0*/  UIADD3 UR12, UPT, UPT, -UR6, 0x100000, URZ ;  /* 0x00100000060c7890 */ /* 0x008fc8000fffe1ff */
[----:B------:R-:W-:Y:S02]  /*0cd0*/  USHF.L.U32 UR13, UR12, 0xb, URZ ;  /* 0x0000000b0c0d7899 */ /* 0x000fe400080006ff */
[----:B------:R-:W-:Y:S01]  /*0ce0*/  USHF.L.U32 UR12, UR12, 0x1, URZ ;  /* 0x000000010c0c7899 */ /* 0x000fe200080006ff */
[----:B------:R-:W-:Y:S01]  /*0cf0*/  ELECT P1, URZ, PT ;  /* 0x0000000000ff782f */ /* 0x000fe20003820000 */
[----:B------:R-:W2:Y:S10]  /*0d00*/  FENCE.VIEW.ASYNC.S ;  /* 0x00000000000073c6 */ /* 0x000eb40000000000 */
[----:B--2---:R4:W2:Y:S01]  /*0d10*/  SYNCS.EXCH.64 URZ, [UR8+0x130], UR12 ;  /* 0x0001300c08ff75b2 */ /* 0x0048a20008000100 */
[----:B------:R4:W3:Y:S01]  /*0d20*/  SYNCS.EXCH.64 URZ, [UR8+0x140], UR12 ;  /* 0x0001400c08ff75b2 */ /* 0x0008e20008000100 */
[----:B------:R4:W1:Y:S01]  /*0d30*/  SYNCS.EXCH.64 URZ, [UR8+0x138], UR12 ;  /* 0x0001380c08ff75b2 */ /* 0x0008620008000100 */
[----:B------:R4:W1:Y:S02]  /*0d40*/  SYNCS.EXCH.64 URZ, [UR8+0x148], UR12 ;  /* 0x0001480c08ff75b2 */ /* 0x0008640008000100 */
[----:B----4-:R-:W-:Y:S01]  /*0d50*/  NOP ;  /* 0x0000000000007918 */ /* 0x010fe20000000000 */
.L_x_14:
[----:B------:R-:W-:Y:S01]  /*0d60*/  VOTEU.ALL UP1, P0 ;  /* 0x0000000000ff7886 */ /* 0x000fe20000020000 */
[----:B--2---:R-:W2:Y:S01]  /*0d70*/  LDCU UR8, c[0x0][0x36c] ;  /* 0x00006d80ff0877ac */ /* 0x004ea20008000800 */
[----:B------:R-:W-:Y:S01]  /*0d80*/  NOP ;  /* 0x0000000000007918 */ /* 0x000fe20000000000 */
[----:B-1----:R-:W-:Y:S01]  /*0d90*/  LOP3.LUT R2, R113, 0x1f, RZ, 0xc0, !PT ;  /* 0x0000001f71027812 */ /* 0x002fe200078ec0ff */
[----:B---3--:R-:W-:Y:S01]  /*0da0*/  UMOV UR12, 0x20 ;  /* 0x00000020000c7882 */ /* 0x008fe20000000000 */
[----:B------:R-:W-:Y:S01]  /*0db0*/  @!UP1 UMOV UR6, 0x400 ;  /* 0x0000040000069882 */ /* 0x000fe20000000000 */
[----:B------:R-:W-:-:S04]  /*0dc0*/  @!UP1 UIADD3 UR12, UPT, UPT, -UR12, 0x100000, URZ ;  /* 0x001000000c0c9890 */ /* 0x000fc8000fffe1ff */
[----:B------:R-:W-:Y:S02]  /*0dd0*/  @!UP1 USHF.L.U32 UR13, UR12, 0xb, URZ ;  /* 0x0000000b0c0d9899 */ /* 0x000fe400080006ff */
[----:B------:R-:W-:Y:S02]  /*0de0*/  @!UP1 USHF.L.U32 UR12, UR12, 0x1, URZ ;  /* 0x000000010c0c9899 */ /* 0x000fe400080006ff */
[----:B------:R-:W-:Y:S01]  /*0df0*/  @!UP1 ULEA UR6, UR45, UR6, 0x18 ;  /* 0x000000062d069291 */ /* 0x000fe2000f8ec0ff */
[----:B------:R-:W-:Y:S01]  /*0e00*/  VOTEU.ALL UP1, P0 ;  /* 0x0000000000ff7886 */ /* 0x000fe20000020000 */
[----:B------:R-:W-:Y:S01]  /*0e10*/  UISETP.NE.AND UP4, UPT, UR10, URZ, UPT ;  /* 0x000000ff0a00728c */ /* 0x000fe2000bf85270 */
[----:B------:R-:W1:Y:S09]  /*0e20*/  FENCE.VIEW.ASYNC.S ;  /* 0x00000000000073c6 */ /* 0x000e720000000000 */
[----:B-1----:R1:W3:Y:S01]  /*0e30*/  @!UP1 SYNCS.EXCH.64 URZ, [UR6+0x150], UR12 ;  /* 0x0001500c06ff95b2 */ /* 0x0022e20008000100 */
[----:B--2---:R-:W-:-:S09]  /*0e40*/  UISETP.EQ.U32.AND UP1, UPT, UR8, 0x1, UPT ;  /* 0x000000010800788c */ /* 0x004fd2000bf22070 */
[----:B------:R-:W-:Y:S05]  /*0e50*/  BRA.U !UP1, `(.L_x_15) ;  /* 0x0000000109087547 */ /* 0x000fea000b800000 */
[----:B---3--:R-:W-:Y:S01]  /*0e60*/  UCGABAR_ARV ;  /* 0x00000000000079c7 */ /* 0x008fe20008000000 */
[----:B------:R-:W-:Y:S05]  /*0e70*/  BRA `(.L_x_16) ;  /* 0x0000000000047947 */ /* 0x000fea0003800000 */
.L_x_15:
[----:B---3--:R-:W-:Y:S01]  /*0e80*/  NOP ;  /* 0x0000000000007918 */ /* 0x008fe20000000000 */
.L_x_16:
[----:B------:R-:W2:Y:S01]  /*0e90*/  S2R R15, SR_CTAID.Y ;  /* 0x00000000000f7919 */ /* 0x000ea20000002600 */
[----:B------:R-:W-:-:S05]  /*0ea0*/  CS2R.32 R97, SR_CgaSize ;  /* 0x0000000000617805 */ /* 0x000fca0000008a00 */
[----:B------:R-:W-:-:S05]  /*0eb0*/  IMAD R97, R97, -0xa0, RZ ;  /* 0xffffff6061617824 */ /* 0x000fca00078e02ff */
[----:B-1----:R-:W-:-:S14]  /*0ec0*/  R2UR UR6, R97 ;  /* 0x00000000610672ca */ /* 0x002fdc00000e0000 */
[----:B------:R-:W1:Y:S01]  /*0ed0*/  LDCU UR6, c[0x0][UR6+0x2b4] ;  /* 0x00005680060677ac */ /* 0x000e620008000800 */
[----:B------:R-:W-:-:S05]  /*0ee0*/  CS2R.32 R0, SR_CgaSize ;  /* 0x0000000000007805 */ /* 0x000fca0000008a00 */
[----:B------:R-:W-:-:S06]  /*0ef0*/  IMAD R0, R0, -0xa0, RZ ;  /* 0xffffff6000007824 */ /* 0x000fcc00078e02ff */
[----:B------:R-:W3:Y:S01]  /*0f00*/  LDC R0, c[0x0][R0+0x2a4] ;  /* 0x0000a90000007b82 */ /* 0x000ee20000000800 */
[----:B------:R-:W-:Y:S01]  /*0f10*/  PRMT R10, RZ, 0x7610, R10 ;  /* 0x00007610ff0a7816 */ /* 0x000fe2000000000a */
[----:B------:R-:W4:Y:S01]  /*0f20*/  S2R R3, SR_CTAID.X ;  /* 0x0000000000037919 */ /* 0x000f220000002500 */
[----:B------:R-:W-:-:S05]  /*0f30*/  CS2R.32 R97, SR_CgaSize ;  /* 0x0000000000617805 */ /* 0x000fca0000008a00 */
[----:B------:R-:W-:-:S05]  /*0f40*/  IMAD R97, R97, -0xa0, RZ ;  /* 0xffffff6061617824 */ /* 0x000fca00078e02ff */
[----:B------:R-:W-:-:S14]  /*0f50*/  R2UR UR8, R97 ;  /* 0x00000000610872ca */ /* 0x000fdc00000e0000 */
[----:B------:R-:W3:Y:S01]  /*0f60*/  LDCU UR8, c[0x0][UR8+0x2b0] ;  /* 0x00005600080877ac */ /* 0x000ee20008000800 */
[----:B------:R-:W-:Y:S01]  /*0f70*/  UISETP.NE.AND UP2, UPT, UR10, 0x2, UPT ;  /* 0x000000020a00788c */ /* 0x000fe2000bf45270 */
[----:B------:R-:W1:Y:S01]  /*0f80*/  LDC R11, c[0x0][0xb24] ;  /* 0x0002c900ff0b7b82 */ /* 0x000e620000000800 */
[----:B------:R-:W-:-:S05]  /*0f90*/  CS2R.32 R4, SR_CgaSize ;  /* 0x0000000000047805 */ /* 0x000fca0000008a00 */
[----:B------:R-:W-:-:S06]  /*0fa0*/  IMAD R4, R4, -0xa0, RZ ;  /* 0xffffff6004047824 */ /* 0x000fcc00078e02ff */
[----:B------:R-:W3:Y:S08]  /*0fb0*/  LDC R4, c[0x0][R4+0x2a0] ;  /* 0x0000a80004047b82 */ /* 0x000ef00000000800 */
[----:B------:R-:W3:Y:S01]  /*0fc0*/  LDC R42, c[0x0][0xb24] ;  /* 0x0002c900ff2a7b82 */ /* 0x000ee20000000800 */
[----:B--2---:R-:W-:-:S07]  /*0fd0*/  I2FP.F32.U32 R96, R15 ;  /* 0x0000000f00607245 */ /* 0x004fce0000201000 */
[----:B------:R-:W2:Y:S01]  /*0fe0*/  S2UR UR44, SR_CTAID.Z ;  /* 0x00000000002c79c3 */ /* 0x000ea20000002700 */
[----:B-1----:R-:W-:Y:S01]  /*0ff0*/  ISETP.GE.AND P0, PT, R11, 0x1, PT ;  /* 0x000000010b00780c */ /* 0x002fe20003f06270 */
[----:B----4-:R-:W-:Y:S01]  /*1000*/  IMAD.MOV.U32 R14, RZ, RZ, R3 ;  /* 0x000000ffff0e7224 */ /* 0x010fe200078e0003 */
[----:B------:R-:W-:Y:S01]  /*1010*/  I2FP.F32.U32 R97, R3 ;  /* 0x0000000300617245 */ /* 0x000fe20000201000 */
[----:B------:R-:W-:Y:S01]  /*1020*/  FMUL R96, R96, UR6 ;  /* 0x0000000660607c20 */ /* 0x000fe20008400000 */
[----:B------:R-:W1:Y:S03]  /*1030*/  LDCU UR6, c[0x0][0xb30] ;  /* 0x00016600ff0677ac */ /* 0x000e660008000800 */
[----:B---3--:R-:W-:Y:S02]  /*1040*/  FMUL R97, R97, UR8 ;  /* 0x0000000861617c20 */ /* 0x008fe40008400000 */
[----:B------:R-:W3:Y:S08]  /*1050*/  F2I.U32.TRUNC.NTZ R96, R96 ;  /* 0x0000006000607305 */ /* 0x000ef0000020f000 */
[----:B------:R-:W4:Y:S01]  /*1060*/  F2I.U32.TRUNC.NTZ R97, R97 ;  /* 0x0000006100617305 */ /* 0x000f22000020f000 */
[----:B-1----:R-:W-:Y:S01]  /*1070*/  UISETP.NE.AND UP3, UPT, UR6, 0x1, UPT ;  /* 0x000000010600788c */ /* 0x002fe2000bf65270 */
[----:B---3--:R-:W-:-:S05]  /*1080*/  IADD3 R96, PT, PT, -R96, RZ, RZ ;  /* 0x000000ff60607210 */ /* 0x008fca0007ffe1ff */
[----:B------:R-:W-:Y:S01]  /*1090*/  IMAD R96, R0, R96, R15 ;  /* 0x0000006000607224 */ /* 0x000fe200078e020f */
[----:B------:R-:W-:Y:S01]  /*10a0*/  PRMT R0, RZ, 0x7610, R0 ;  /* 0x00007610ff007816 */ /* 0x000fe20000000000 */
[----:B----4-:R-:W-:-:S04]  /*10b0*/  IMAD.MOV R97, RZ, RZ, -R97 ;  /* 0x000000ffff617224 */ /* 0x010fc800078e0a61 */
[----:B------:R-:W-:Y:S01]  /*10c0*/  IMAD R97, R4, R97, R3 ;  /* 0x0000006104617224 */ /* 0x000fe200078e0203 */
[----:B--2---:R-:W-:Y:S06]  /*10d0*/  BRA.U UP4, `(.L_x_17) ;  /* 0x0000000104247547 */ /* 0x004fec000b800000 */
[----:B------:R-:W-:Y:S01]  /*10e0*/  ISETP.NE.AND P1, PT, R96, RZ, PT ;  /* 0x000000ff6000720c */ /* 0x000fe20003f25270 */
[----:B------:R-:W-:Y:S01]  /*10f0*/  IMAD.MOV.U32 R0, RZ, RZ, 0x3 ;  /* 0x00000003ff007424 */ /* 0x000fe200078e00ff */
[C---:B------:R-:W-:Y:S02]  /*1100*/  LOP3.LUT R4, R97.reuse, 0xfffffffe, RZ, 0xc0, !PT ;  /* 0xfffffffe61047812 */ /* 0x040fe400078ec0ff */
[----:B------:R-:W-:Y:S02]  /*1110*/  ISETP.LT.U32.OR P1, PT, R97, 0x2, !P1 ;  /* 0x000000026100780c */ /* 0x000fe40004f21470 */
[----:B------:R-:W-:Y:S02]  /*1120*/  SHF.L.U32 R0, R0, R4, RZ ;  /* 0x0000000400007219 */ /* 0x000fe400000006ff */
[----:B------:R-:W-:Y:S02]  /*1130*/  SEL R6, RZ, 0x1, !P1 ;  /* 0x00000001ff067807 */ /* 0x000fe40004800000 */
[----:B------:R-:W-:-:S05]  /*1140*/  SEL R5, RZ, 0x2, !P1 ;  /* 0x00000002ff057807 */ /* 0x000fca0004800000 */
[----:B------:R-:W-:-:S05]  /*1150*/  IMAD.IADD R5, R6, 0x1, R5 ;  /* 0x0000000106057824 */ /* 0x000fca00078e0205 */
[----:B------:R-:W-:Y:S02]  /*1160*/  PRMT R10, R5, 0x7610, R10 ;  /* 0x00007610050a7816 */ /* 0x000fe4000000000a */
.L_x_17:
[----:B------:R-:W-:Y:S05]  /*1170*/  @!P0 BRA `(.L_x_18) ;  /* 0x0000000000b88947 */ /* 0x000fea0003800000 */
[----:B------:R-:W1:Y:S01]  /*1180*/  LDC.64 R6, c[0x0][0xb18] ;  /* 0x0002c600ff067b82 */ /* 0x000e620000000a00 */
[----:B------:R-:W-:-:S07]  /*1190*/  ISETP.NE.AND P0, PT, R11, 0x1, PT ;  /* 0x000000010b00780c */ /* 0x000fce0003f05270 */
[----:B------:R-:W2:Y:S08]  /*11a0*/  LDC R14, c[0x0][0xb0c] ;  /* 0x0002c300ff0e7b82 */ /* 0x000eb00000000800 */
[----:B------:R-:W3:Y:S08]  /*11b0*/  LDC R16, c[0x0][0x370] ;  /* 0x0000dc00ff107b82 */ /* 0x000ef00000000800 */
[----:B------:R-:W4:Y:S01]  /*11c0*/  LDC R13, c[0x0][0x374] ;  /* 0x0000dd00ff0d7b82 */ /* 0x000f220000000800 */
[----:B-1----:R-:W-:-:S07]  /*11d0*/  ISETP.NE.AND P1, PT, R6, 0x1, PT ;  /* 0x000000010600780c */ /* 0x002fce0003f25270 */
[----:B------:R-:W3:Y:S01]  /*11e0*/  LDC.64 R8, c[0x0][0xb10] ;  /* 0x0002c400ff087b82 */ /* 0x000ee20000000a00 */
[----:B--2---:R-:W-:-:S07]  /*11f0*/  ISETP.NE.AND P2, PT, R14, 0x1, PT ;  /* 0x000000010e00780c */ /* 0x004fce0003f45270 */
[----:B------:R-:W1:Y:S08]  /*1200*/  LDC R12, c[0x0][0xb20] ;  /* 0x0002c800ff0c7b82 */ /* 0x000e700000000800 */
[----:B------:R-:W2:Y:S01]  /*1210*/  LDC.64 R4, c[0x0][0xb28] ;  /* 0x0002ca00ff047b82 */ /* 0x000ea20000000a00 */
[----:B----4-:R-:W-:-:S04]  /*1220*/  IMAD.HI.U32 R17, R13, R7, RZ ;  /* 0x000000070d117227 */ /* 0x010fc800078e00ff */
[----:B------:R-:W-:-:S04]  /*1230*/  IMAD.HI.U32 R7, R15, R7, RZ ;  /* 0x000000070f077227 */ /* 0x000fc800078e00ff */
[----:B---3--:R-:W-:-:S05]  /*1240*/  IMAD.HI.U32 R18, R16, R8, RZ ;  /* 0x0000000810127227 */ /* 0x008fca00078e00ff */
[-C--:B------:R-:W-:Y:S01]  /*1250*/  @P2 SHF.R.U32.HI R16, RZ, R9.reuse, R18 ;  /* 0x00000009ff102219 */ /* 0x080fe20000011612 */
[----:B------:R-:W-:Y:S01]  /*1260*/  IMAD.HI.U32 R18, R3, R8, RZ ;  /* 0x0000000803127227 */ /* 0x000fe200078e00ff */
[-C--:B-1----:R-:W-:Y:S02]  /*1270*/  @P1 SHF.R.U32.HI R13, RZ, R12.reuse, R17 ;  /* 0x0000000cff0d1219 */ /* 0x082fe40000011611 */
[----:B------:R-:W-:Y:S02]  /*1280*/  SHF.R.U32.HI R7, RZ, R12, R7 ;  /* 0x0000000cff077219 */ /* 0x000fe40000011607 */
[----:B------:R-:W-:Y:S02]  /*1290*/  SHF.R.U32.HI R18, RZ, R9, R18 ;  /* 0x00000009ff127219 */ /* 0x000fe40000011612 */
[----:B------:R-:W-:Y:S01]  /*12a0*/  SEL R7, R15, R7, !P1 ;  /* 0x000000070f077207 */ /* 0x000fe20004800000 */
[----:B--2---:R-:W-:Y:S01]  /*12b0*/  IMAD.HI.U32 R17, R13, R4, RZ ;  /* 0x000000040d117227 */ /* 0x004fe200078e00ff */
[----:B------:R-:W-:-:S03]  /*12c0*/  SEL R18, R3, R18, !P2 ;  /* 0x0000001203127207 */ /* 0x000fc60005000000 */
[----:B------:R-:W-:Y:S01]  /*12d0*/  IMAD.HI.U32 R8, R16, R4, RZ ;  /* 0x0000000410087227 */ /* 0x000fe200078e00ff */
[----:B------:R-:W-:-:S04]  /*12e0*/  @P0 SHF.R.U32.HI R13, RZ, R5, R17 ;  /* 0x00000005ff0d0219 */ /* 0x000fc80000011611 */
[----:B------:R-:W-:Y:S01]  /*12f0*/  @P0 SHF.R.U32.HI R16, RZ, R5, R8 ;  /* 0x00000005ff100219 */ /* 0x000fe20000011608 */
[----:B------:R-:W-:-:S04]  /*1300*/  IMAD R13, R13, R11, RZ ;  /* 0x0000000b0d0d7224 */ /* 0x000fc800078e02ff */
[----:B------:R-:W-:Y:S01]  /*1310*/  IMAD R8, R16, R11, RZ ;  /* 0x0000000b10087224 */ /* 0x000fe200078e02ff */
[----:B------:R-:W-:-:S04]  /*1320*/  ISETP.GE.AND P1, PT, R7, R13, PT ;  /* 0x0000000d0700720c */ /* 0x000fc80003f26270 */
[----:B------:R-:W-:Y:S01]  /*1330*/  ISETP.GE.OR P1, PT, R18, R8, P1 ;  /* 0x000000081200720c */ /* 0x000fe20000f26670 */
[----:B------:R-:W-:-:S05]  /*1340*/  IMAD.HI.U32 R8, R7, R4, RZ ;  /* 0x0000000407087227 */ /* 0x000fca00078e00ff */
[----:B------:R-:W-:-:S04]  /*1350*/  SHF.R.U32.HI R8, RZ, R5, R8 ;  /* 0x00000005ff087219 */ /* 0x000fc80000011608 */
[----:B------:R-:W-:-:S03]  /*1360*/  SEL R8, R7, R8, !P0 ;  /* 0x0000000807087207 */ /* 0x000fc60004000000 */
[----:B------:R-:W-:Y:S01]  /*1370*/  @!P1 IMAD.HI.U32 R9, R18, R4, RZ ;  /* 0x0000000412099227 */ /* 0x000fe200078e00ff */
[----:B------:R-:W-:-:S04]  /*1380*/  IADD3 R4, PT, PT, -R8, RZ, RZ ;  /* 0x000000ff08047210 */ /* 0x000fc80007ffe1ff */
[----:B------:R-:W-:Y:S01]  /*1390*/  @!P1 SHF.R.U32.HI R5, RZ, R5, R9 ;  /* 0x00000005ff059219 */ /* 0x000fe20000011609 */
[----:B------:R-:W-:Y:S01]  /*13a0*/  IMAD R4, R11, R4, R7 ;  /* 0x000000040b047224 */ /* 0x000fe200078e0207 */
[----:B------:R-:W-:Y:S02]  /*13b0*/  IADD3 R9, PT, PT, -R7, RZ, RZ ;  /* 0x000000ff07097210 */ /* 0x000fe40007ffe1ff */
[----:B------:R-:W-:-:S03]  /*13c0*/  @!P1 SEL R5, R18, R5, !P0 ;  /* 0x0000000512059207 */ /* 0x000fc60004000000 */
[----:B------:R-:W-:Y:S02]  /*13d0*/  IMAD R9, R6, R9, R15 ;  /* 0x0000000906097224 */ /* 0x000fe400078e020f */
[--C-:B------:R-:W-:Y:S02]  /*13e0*/  @!P1 IMAD.IADD R8, R8, 0x1, -R5.reuse ;  /* 0x0000000108089824 */ /* 0x100fe400078e0a05 */
[----:B------:R-:W-:Y:S01]  /*13f0*/  @!P1 IMAD R5, R4, R16, R5 ;  /* 0x0000001004059224 */ /* 0x000fe200078e0205 */
[----:B------:R-:W-:Y:S01]  /*1400*/  IADD3 R4, PT, PT, -R18, RZ, RZ ;  /* 0x000000ff12047210 */ /* 0x000fe20007ffe1ff */
[----:B------:R-:W-:Y:S02]  /*1410*/  @!P1 IMAD R7, R8, R11, R18 ;  /* 0x0000000b08079224 */ /* 0x000fe400078e0212 */
[----:B------:R-:W-:Y:S02]  /*1420*/  @!P1 IMAD.MOV.U32 R18, RZ, RZ, R5 ;  /* 0x000000ffff129224 */ /* 0x000fe400078e0005 */
[----:B------:R-:W-:-:S02]  /*1430*/  IMAD R4, R14, R4, R3 ;  /* 0x000000040e047224 */ /* 0x000fc400078e0203 */
[----:B------:R-:W-:Y:S02]  /*1440*/  IMAD R15, R7, R6, R9 ;  /* 0x00000006070f7224 */ /* 0x000fe400078e0209 */
[----:B------:R-:W-:Y:S02]  /*1450*/  IMAD R14, R18, R14, R4 ;  /* 0x0000000e120e7224 */ /* 0x000fe400078e0204 */
.L_x_18:
[----:B------:R-:W-:Y:S05]  /*1460*/  BRA.U UP3, `(.L_x_19) ;  /* 0x0000000103407547 */ /* 0x000fea000b800000 */
[----:B------:R-:W1:Y:S08]  /*1470*/  LDC.64 R6, c[0x0][0xb10] ;  /* 0x0002c400ff067b82 */ /* 0x000e700000000a00 */
[----:B------:R-:W2:Y:S08]  /*1480*/  LDC.64 R4, c[0x0][0xb18] ;  /* 0x0002c600ff047b82 */ /* 0x000eb00000000a00 */
[----:B------:R-:W3:Y:S08]  /*1490*/  LDC R8, c[0x0][0xb20] ;  /* 0x0002c800ff087b82 */ /* 0x000ef00000000800 */
[----:B------:R-:W4:Y:S01]  /*14a0*/  LDC R9, c[0x0][0xb0c] ;  /* 0x0002c300ff097b82 */ /* 0x000f220000000800 */
[----:B-1----:R-:W-:-:S05]  /*14b0*/  IMAD.HI.U32 R6, R14, R6, RZ ;  /* 0x000000060e067227 */ /* 0x002fca00078e00ff */
[----:B------:R-:W-:Y:S01]  /*14c0*/  SHF.R.U32.HI R6, RZ, R7, R6 ;  /* 0x00000007ff067219 */ /* 0x000fe20000011606 */
[----:B--2---:R-:W-:Y:S01]  /*14d0*/  IMAD.HI.U32 R5, R15, R5, RZ ;  /* 0x000000050f057227 */ /* 0x004fe200078e00ff */
[----:B------:R-:W-:-:S04]  /*14e0*/  ISETP.NE.AND P0, PT, R4, 0x1, PT ;  /* 0x000000010400780c */ /* 0x000fc80003f05270 */
[----:B---3--:R-:W-:-:S04]  /*14f0*/  SHF.R.U32.HI R5, RZ, R8, R5 ;  /* 0x00000008ff057219 */ /* 0x008fc80000011605 */
[----:B------:R-:W-:Y:S02]  /*1500*/  SEL R5, R15, R5, !P0 ;  /* 0x000000050f057207 */ /* 0x000fe40004000000 */
[----:B----4-:R-:W-:-:S04]  /*1510*/  ISETP.NE.AND P1, PT, R9, 0x1, PT ;  /* 0x000000010900780c */ /* 0x010fc80003f25270 */
[----:B------:R-:W-:-:S05]  /*1520*/  SEL R7, R14, R6, !P1 ;  /* 0x000000060e077207 */ /* 0x000fca0004800000 */
[----:B------:R-:W-:Y:S02]  /*1530*/  IMAD.IADD R6, R5, 0x1, -R7 ;  /* 0x0000000105067824 */ /* 0x000fe400078e0a07 */
[----:B------:R-:W-:Y:S02]  /*1540*/  IMAD.IADD R5, R7, 0x1, -R5 ;  /* 0x0000000107057824 */ /* 0x000fe400078e0a05 */
[----:B------:R-:W-:Y:S02]  /*1550*/  IMAD R14, R6, R9, R14 ;  /* 0x00000009060e7224 */ /* 0x000fe400078e020e */
[----:B------:R-:W-:Y:S02]  /*1560*/  IMAD R15, R5, R4, R15 ;  /* 0x00000004050f7224 */ /* 0x000fe400078e020f */
.L_x_19:
[----:B------:R-:W-:Y:S05]  /*1570*/  BRA.U !UP1, `(.L_x_20) ;  /* 0x00000001090c7547 */ /* 0x000fea000b800000 */
[----:B------:R-:W-:Y:S01]  /*1580*/  UCGABAR_WAIT ;  /* 0x0000000000007dc7 */ /* 0x000fe20008000000 */
[----:B------:R-:W-:Y:S01]  /*1590*/  CCTL.IVALL ;  /* 0x00000000ff00798f */ /* 0x000fe20002000000 */
[----:B------:R-:W-:Y:S05]  /*15a0*/  BRA `(.L_x_21) ;  /* 0x0000000000047947 */ /* 0x000fea0003800000 */
.L_x_20:
[----:B------:R-:W-:Y:S06]  /*15b0*/  BAR.SYNC.DEFER_BLOCKING 0x0 ;  /* 0x0000000000007b1d */ /* 0x000fec0000010000 */
.L_x_21:
[----:B------:R-:W-:Y:S05]  /*15c0*/  BRA.U UP2, `(.L_x_22) ;  /* 0x0000001502407547 */ /* 0x000fea000b800000 */
[----:B------:R-:W1:Y:S01]  /*15d0*/  LDCU UR15, c[0x0][0x38c] ;  /* 0x00007180ff0f77ac */ /* 0x000e620008000800 */
[----:B------:R-:W2:Y:S01]  /*15e0*/  LDC R8, c[0x0][0x370] ;  /* 0x0000dc00ff087b82 */ /* 0x000ea20000000800 */
[C---:B------:R-:W-:Y:S02]  /*15f0*/  IMAD.SHL.U32 R19, R3.reuse, 0x40, RZ ;  /* 0x0000004003137824 */ /* 0x040fe400078e00ff */
[----:B------:R-:W-:Y:S01]  /*1600*/  HFMA2 R17, -RZ, RZ, 0, 5.9604644775390625e-08 ;  /* 0x00000001ff117431 */ /* 0x000fe200000001ff */
[----:B------:R-:W-:Y:S01]  /*1610*/  UISETP.NE.AND UP1, UPT, UR10, URZ, UPT ;  /* 0x000000ff0a00728c */ /* 0x000fe2000bf25270 */
[----:B------:R-:W-:Y:S01]  /*1620*/  ISETP.NE.AND P4, PT, R2, RZ, P5 ;  /* 0x000000ff0200720c */ /* 0x000fe20002f85270 */
[----:B------:R-:W-:Y:S01]  /*1630*/  IMAD.SHL.U32 R18, R3, 0x80, RZ ;  /* 0x0000008003127824 */ /* 0x000fe200078e00ff */
[----:B------:R-:W-:Y:S01]  /*1640*/  CS2R R12, SRZ ;  /* 0x00000000000c7805 */ /* 0x000fe2000001ff00 */
[----:B------:R-:W-:Y:S01]  /*1650*/  IMAD.MOV.U32 R16, RZ, RZ, RZ ;  /* 0x000000ffff107224 */ /* 0x000fe200078e00ff */
[----:B------:R-:W3:Y:S01]  /*1660*/  LDC R0, c[0x0][0x374] ;  /* 0x0000dd00ff007b82 */ /* 0x000ee20000000800 */
[----:B------:R-:W-:Y:S01]  /*1670*/  MOV R11, 0x1 ;  /* 0x00000001000b7802 */ /* 0x000fe20000000f00 */
[----:B------:R-:W4:Y:S01]  /*1680*/  LDCU.64 UR24, c[0x0][0x348] ;  /* 0x00006900ff1877ac */ /* 0x000f220008000a00 */
[----:B------:R-:W-:Y:S01]  /*1690*/  LOP3.LUT R19, R19, 0x40, RZ, 0xc0, !PT ;  /* 0x0000004013137812 */ /* 0x000fe200078ec0ff */
[----:B------:R-:W-:Y:S01]  /*16a0*/  USEL UR7, UR7, 0x2, UP1 ;  /* 0x0000000207077887 */ /* 0x000fe20008800000 */
[----:B------:R-:W-:Y:S01]  /*16b0*/  UMOV UR13, URZ ;  /* 0x000000ff000d7c82 */ /* 0x000fe20008000000 */
[----:B-1----:R-:W-:-:S04]  /*16c0*/  UIADD3 UR4, UPT, UPT, UR15, 0x3f, URZ ;  /* 0x0000003f0f047890 */ /* 0x002fc8000fffe0ff */
[----:B------:R-:W-:-:S04]  /*16d0*/  USHF.R.S32.HI UR22, URZ, 0x1f, UR4 ;  /* 0x0000001fff167899 */ /* 0x000fc80008011404 */
[----:B------:R-:W-:Y:S02]  /*16e0*/  ULEA.HI UR22, UR22, UR4, URZ, 0x6 ;  /* 0x0000000416167291 */ /* 0x000fe4000f8f30ff */
[----:B------:R-:W-:Y:S02]  /*16f0*/  UIADD3 UR4, UPT, UPT, UR15, -0x1, URZ ;  /* 0xffffffff0f047890 */ /* 0x000fe4000fffe0ff */
[----:B------:R-:W-:Y:S02]  /*1700*/  USHF.R.S32.HI UR22, URZ, 0x6, UR22 ;  /* 0x00000006ff167899 */ /* 0x000fe40008011416 */
[----:B------:R-:W-:Y:S02]  /*1710*/  UISETP.GE.U32.AND UP2, UPT, UR4, -0x7f, UPT ;  /* 0xffffff810400788c */ /* 0x000fe4000bf46070 */
[----:B------:R-:W-:Y:S02]  /*1720*/  UISETP.LT.U32.AND UP0, UPT, UR22, 0x8, UPT ;  /* 0x000000081600788c */ /* 0x000fe4000bf01070 */
[----:B------:R-:W-:-:S02]  /*1730*/  UIADD3 UR15, UPT, UPT, UR15, 0x7e, URZ ;  /* 0x0000007e0f0f7890 */ /* 0x000fc4000fffe0ff */
[----:B------:R-:W-:-:S04]  /*1740*/  USEL UR21, UR22, 0x8, UP0 ;  /* 0x0000000816157887 */ /* 0x000fc80008000000 */
[----:B------:R-:W-:Y:S02]  /*1750*/  UIADD3 UR6, UPT, UPT, UR21, -0x1, URZ ;  /* 0xffffffff15067890 */ /* 0x000fe4000fffe0ff */
[----:B------:R-:W-:Y:S02]  /*1760*/  @UP2 UIADD3 UR6, UPT, UPT, UR21, URZ, URZ ;  /* 0x000000ff15062290 */ /* 0x000fe4000fffe0ff */
[----:B------:R-:W-:Y:S02]  /*1770*/  UIADD3 UR14, UPT, UPT, UR22, -UR21, URZ ;  /* 0x80000015160e7290 */ /* 0x000fe4000fffe0ff */
[----:B------:R-:W-:Y:S02]  /*1780*/  UIADD3 UR5, UPT, UPT, UR6, 0x1, URZ ;  /* 0x0000000106057890 */ /* 0x000fe4000fffe0ff */
[----:B--2-4-:R-:W-:-:S12]  /*1790*/  UIADD3 UR6, UPT, UPT, -UR6, URZ, URZ ;  /* 0x000000ff06067290 */ /* 0x014fd8000fffe1ff */
.L_x_42:
[----:B------:R-:W-:Y:S01]  /*17a0*/  UISETP.NE.AND UP0, UPT, UR45, URZ, UPT ;  /* 0x000000ff2d00728c */ /* 0x000fe2000bf05270 */
[----:B------:R-:W1:Y:S08]  /*17b0*/  S2UR UR45, SR_CgaCtaId ;  /* 0x00000000002d79c3 */ /* 0x000e700000008800 */
[----:B------:R-:W-:Y:S05]  /*17c0*/  BRA.U UP0, `(.L_x_23) ;  /* 0x0000000100347547 */ /* 0x000fea000b800000 */
[----:B------:R-:W2:Y:S01]  /*17d0*/  S2R R2, SR_CgaCtaId ;  /* 0x0000000000027919 */ /* 0x000ea20000008800 */
[----:B------:R-:W-:-:S04]  /*17e0*/  MOV R3, 0x400 ;  /* 0x0000040000037802 */ /* 0x000fc80000000f00 */
[----:B--2---:R-:W-:Y:S02]  /*17f0*/  LEA R2, R2, R3, 0x18 ;  /* 0x0000000302027211 */ /* 0x004fe400078ec0ff */
[----:B------:R-:W-:-:S03]  /*1800*/  SHF.L.U32 R3, R11, 0x1f, RZ ;  /* 0x0000001f0b037819 */ /* 0x000fc600000006ff */
[----:B------:R-:W-:-:S04]  /*1810*/  IMAD R2, R12, 0x8, R2 ;  /* 0x000000080c027824 */ /* 0x000fc800078e0202 */
[----:B------:R-:W2:Y:S02]  /*1820*/  SYNCS.PHASECHK.TRANS64.TRYWAIT P0, [R2+URZ+0x140], R3 ;  /* 0x00014003020075a7 */ /* 0x000ea400080011ff */
[----:B--2---:R-:W-:Y:S05]  /*1830*/  @!P0 BRA `(.L_x_24) ;  /* 0x0000008000308947 */ /* 0x004fea0003800000 */
.L_x_155:
[----:B------:R-:W-:Y:S01]  /*1840*/  VIADD R12, R12, 0x1 ;  /* 0x000000010c0c7836 */ /* 0x000fe20000000000 */
[----:B------:R2:W-:Y:S04]  /*1850*/  SYNCS.ARRIVE.TRANS64.A1T0 RZ, [R2+URZ+0x130], RZ ;  /* 0x000130ff02ff79a7 */ /* 0x0005e800081000ff */
[----:B------:R-:W-:-:S04]  /*1860*/  ISETP.NE.AND P0, PT, R12, 0x2, PT ;  /* 0x000000020c00780c */ /* 0x000fc80003f05270 */
[----:B------:R-:W-:Y:S02]  /*1870*/  SEL R12, R12, RZ, P0 ;  /* 0x000000ff0c0c7207 */ /* 0x000fe40000000000 */
[----:B--2---:R-:W-:-:S04]  /*1880*/  SEL R2, RZ, 0x1, P0 ;  /* 0x00000001ff027807 */ /* 0x004fc80000000000 */
[----:B------:R-:W-:-:S07]  /*1890*/  LOP3.LUT R11, R11, R2, RZ, 0x3c, !PT ;  /* 0x000000020b0b7212 */ /* 0x000fce00078e3cff */
.L_x_23:
[----:B------:R-:W-:Y:S01]  /*18a0*/  UMOV UR4, 0x400 ;  /* 0x0000040000047882 */ /* 0x000fe20000000000 */
[----:B------:R-:W-:Y:S01]  /*18b0*/  SHF.L.U32 R2, R17, 0x1f, RZ ;  /* 0x0000001f11027819 */ /* 0x000fe200000006ff */
[----:B-1----:R-:W-:Y:S01]  /*18c0*/  ULEA UR4, UR45, UR4, 0x18 ;  /* 0x000000042d047291 */ /* 0x002fe2000f8ec0ff */
[----:B------:R-:W-:Y:S01]  /*18d0*/  R2UR UR43, R18 ;  /* 0x00000000122b72ca */ /* 0x000fe200000e0000 */
[----:B------:R-:W-:Y:S01]  /*18e0*/  UISETP.GE.U32.AND UP0, UPT, UR15, 0x7f, UPT ;  /* 0x0000007f0f00788c */ /* 0x000fe2000bf06070 */
[----:B------:R-:W-:Y:S01]  /*18f0*/  R2UR UR11, R19 ;  /* 0x00000000130b72ca */ /* 0x000fe200000e0000 */
[----:B------:R-:W-:Y:S01]  /*1900*/  ULEA UR8, UR13, UR4, 0x3 ;  /* 0x000000040d087291 */ /* 0x000fe2000f8e18ff */
[----:B------:R-:W-:-:S08]  /*1910*/  UMOV UR23, URZ ;  /* 0x000000ff00177c82 */ /* 0x000fd00008000000 */
[----:B------:R1:W2:Y:S01]  /*1920*/  SYNCS.PHASECHK.TRANS64.TRYWAIT P0, [UR8+0x40], R2 ;  /* 0x00004002ff0075a7 */ /* 0x0002a20008001108 */
[----:B------:R-:W-:-:S13]  /*1930*/  R2UR UR8, R15 ;  /* 0x000000000f0872ca */ /* 0x000fda00000e0000 */
[----:B------:R-:W-:Y:S01]  /*1940*/  ULEA UR11, UR8, UR11, 0x7 ;  /* 0x0000000b080b7291 */ /* 0x000fe2000f8e38ff */
[----:B-1----:R-:W-:-:S05]  /*1950*/  LEA.HI R2, R14, R14, RZ, 0x1 ;  /* 0x0000000e0e027211 */ /* 0x002fca00078f08ff */
[----:B------:R-:W-:-:S05]  /*1960*/  IMAD.SHL.U32 R2, R2, 0x80, RZ ;  /* 0x0000008002027824 */ /* 0x000fca00078e00ff */
[----:B------:R-:W-:-:S04]  /*1970*/  LOP3.LUT R2, R2, 0xffffff00, RZ, 0xc0, !PT ;  /* 0xffffff0002027812 */ /* 0x000fc800078ec0ff */
[----:B------:R-:W-:-:S13]  /*1980*/  R2UR UR9, R2 ;  /* 0x00000000020972ca */ /* 0x000fda00000e0000 */
[----:B------:R-:W-:Y:S01]  /*1990*/  ULOP3.LUT UR43, UR9, 0x80, UR43, 0xf8, !UPT ;  /* 0x00000080092b7892 */ /* 0x000fe2000f8ef82b */
[----:B------:R-:W-:Y:S11]  /*19a0*/  BRA.U !UP0, `(.L_x_25) ;  /* 0x0000000108c07547 */ /* 0x000ff6000b800000 */
[----:B------:R-:W-:Y:S01]  /*19b0*/  UMOV UR16, UR6 ;  /* 0x0000000600107c82 */ /* 0x000fe20008000000 */
[----:B------:R-:W-:Y:S01]  /*19c0*/  UMOV UR17, UR13 ;  /* 0x0000000d00117c82 */ /* 0x000fe20008000000 */
[----:B------:R-:W-:-:S05]  /*19d0*/  UMOV UR42, URZ ;  /* 0x000000ff002a7c82 */ /* 0x000fca0008000000 */
.L_x_31:
[----:B------:R-:W-:Y:S01]  /*19e0*/  ULEA UR41, UR17, UR4, 0x3 ;  /* 0x0000000411297291 */ /* 0x000fe2000f8e18ff */
[----:B------:R-:W-:Y:S01]  /*19f0*/  @P5 MOV R3, 0xc000 ;  /* 0x0000c00000035802 */ /* 0x000fe20000000f00 */
[----:B-12-4-:R-:W-:Y:S10]  /*1a00*/  @P0 BRA `(.L_x_26) ;  /* 0x00000000000c0947 */ /* 0x016ff40003800000 */
[----:B------:R-:W-:-:S04]  /*1a10*/  SHF.L.U32 R4, R17, 0x1f, RZ ;  /* 0x0000001f11047819 */ /* 0x000fc800000006ff */
[----:B------:R-:W1:Y:S02]  /*1a20*/  SYNCS.PHASECHK.TRANS64.TRYWAIT P0, [UR41+0x40], R4 ;  /* 0x00004004ff0075a7 */ /* 0x000e640008001129 */
[----:B-1----:R-:W-:Y:S05]  /*1a30*/  @!P0 BRA `(.L_x_27) ;  /* 0x0000007c00c48947 */ /* 0x002fea0003800000 */
.L_x_26:
[----:B------:R2:W-:Y:S01]  /*1a40*/  @P5 SYNCS.ARRIVE.TRANS64 RZ, [UR41], R3 ;  /* 0x00000003ffff59a7 */ /* 0x0005e20008000029 */
[----:B------:R-:W-:Y:S02]  /*1a50*/  ULOP3.LUT UR8, UR7, 0x2, URZ, 0xfc, !UPT ;  /* 0x0000000207087892 */ /* 0x000fe4000f8efcff */
[----:B------:R-:W-:Y:S02]  /*1a60*/  UIADD3 UR16, UPT, UPT, UR16, 0x1, URZ ;  /* 0x0000000110107890 */ /* 0x000fe4000fffe0ff */
[----:B------:R-:W-:Y:S02]  /*1a70*/  UISETP.NE.AND UP0, UPT, UR8, 0x2, UPT ;  /* 0x000000020800788c */ /* 0x000fe4000bf05270 */
[----:B------:R-:W-:-:S07]  /*1a80*/  UISETP.NE.AND UP2, UPT, UR16, 0x1, UPT ;  /* 0x000000011000788c */ /* 0x000fce000bf45270 */
[----:B------:R-:W-:Y:S05]  /*1a90*/  BRA.U UP0, `(.L_x_28) ;  /* 0x0000000100047547 */ /* 0x000fea000b800000 */
[----:B------:R-:W-:Y:S05]  /*1aa0*/  BPT.TRAP 0x1 ;  /* 0x000000040000795c */ /* 0x000fea0000300000 */
.L_x_28:
[----:B------:R-:W-:Y:S04]  /*1ab0*/  BSSY.RECONVERGENT B0, `(.L_x_29) ;  /* 0x0000003000007945 */ /* 0x000fe80003800200 */
[----:B------:R-:W-:Y:S05]  /*1ac0*/  @!P4 BRA `(.L_x_30) ;  /* 0x000000000004c947 */ /* 0x000fea0003800000 */
[----:B------:R-:W-:Y:S05]  /*1ad0*/  BPT.TRAP 0x1 ;  /* 0x000000040000795c */ /* 0x000fea0000300000 */
.L_x_30:
[----:B------:R-:W-:Y:S05]  /*1ae0*/  BSYNC.RECONVERGENT B0 ;  /* 0x0000000000007941 */ /* 0x000fea0003800200 */
.L_x_29:
[----:B------:R-:W-:Y:S02]  /*1af0*/  UIADD3 UR13, UPT, UPT, UR17, 0x1, URZ ;  /* 0x00000001110d7890 */ /* 0x000fe4000fffe0ff */
[----:B------:R-:W-:Y:S02]  /*1b00*/  ULEA UR40, UR17, UR4, 0xe ;  /* 0x0000000411287291 */ /* 0x000fe4000f8e70ff */
[----:B------:R-:W-:Y:S02]  /*1b10*/  UISETP.NE.AND UP0, UPT, UR13, 0x8, UPT ;  /* 0x000000080d00788c */ /* 0x000fe4000bf05270 */
[----:B------:R-:W-:Y:S02]  /*1b20*/  UIADD3 UR28, UP1, UPT, UR24, 0x80, URZ ;  /* 0x00000080181c7890 */ /* 0x000fe4000ff3e0ff */
[----:B------:R-:W-:Y:S02]  /*1b30*/  USEL UR9, URZ, 0x1, UP0 ;  /* 0x00000001ff097887 */ /* 0x000fe40008000000 */
[----:B------:R-:W-:-:S02]  /*1b40*/  USEL UR13, UR13, URZ, UP0 ;  /* 0x000000ff0d0d7287 */ /* 0x000fc40008000000 */
[----:B------:R-:W-:Y:S02]  /*1b50*/  UIADD3 UR26, UP0, UPT, UR24, 0x180, URZ ;  /* 0x00000180181a7890 */ /* 0x000fe4000ff1e0ff */
[----:B------:R-:W-:Y:S01]  /*1b60*/  ULEA UR8, UR13, UR4, 0x3 ;  /* 0x000000040d087291 */ /* 0x000fe2000f8e18ff */
[----:B------:R-:W-:Y:S01]  /*1b70*/  LOP3.LUT R17, R17, UR9, RZ, 0x3c, !PT ;  /* 0x0000000911117c12 */ /* 0x000fe2000f8e3cff */
[----:B------:R-:W-:Y:S02]  /*1b80*/  ULOP3.LUT UR41, UR41, 0xfefffff8, URZ, 0xc0, !UPT ;  /* 0xfefffff829297892 */ /* 0x000fe4000f8ec0ff */
[----:B------:R-:W-:Y:S01]  /*1b90*/  UIADD3.X UR29, UPT, UPT, URZ, UR25, URZ, UP1, !UPT ;  /* 0x00000019ff1d7290 */ /* 0x000fe20008ffe4ff */
[----:B-1----:R-:W-:Y:S01]  /*1ba0*/  SHF.L.U32 R2, R17, 0x1f, RZ ;  /* 0x0000001f11027819 */ /* 0x002fe200000006ff */
[----:B------:R-:W-:Y:S02]  /*1bb0*/  UIADD3 UR40, UPT, UPT, UR40, 0x8400, URZ ;  /* 0x0000840028287890 */ /* 0x000fe4000fffe0ff */
[----:B------:R-:W-:Y:S01]  /*1bc0*/  UIADD3.X UR27, UPT, UPT, URZ, UR25, URZ, UP0, !UPT ;  /* 0x00000019ff1b7290 */ /* 0x000fe200087fe4ff */
[----:B------:R1:W4:Y:S01]  /*1bd0*/  SYNCS.PHASECHK.TRANS64.TRYWAIT P0, [UR8+0x40], R2 ;  /* 0x00004002ff0075a7 */ /* 0x0003220008001108 */
[----:B------:R-:W-:Y:S01]  /*1be0*/  ULEA UR8, UR17, UR4, 0xd ;  /* 0x0000000411087291 */ /* 0x000fe2000f8e68ff */
[----:B------:R-:W-:Y:S01]  /*1bf0*/  UMOV UR18, 0x0 ;  /* 0x0000000000127882 */ /* 0x000fe20000000000 */
[----:B------:R-:W-:-:S02]  /*1c00*/  UMOV UR19, 0x10000000 ;  /* 0x1000000000137882 */ /* 0x000fc40000000000 */
[----:B------:R-:W-:Y:S01]  /*1c10*/  UIADD3 UR8, UPT, UPT, UR8, 0x28400, URZ ;  /* 0x0002840008087890 */ /* 0x000fe2000fffe0ff */
[----:B------:R2:W-:Y:S01]  /*1c20*/  UTMALDG.3D.2CTA [UR40], [UR28], desc[UR18] ;  /* 0x000012281c0075b4 */ /* 0x0005e20008211000 */
[----:B------:R-:W-:Y:S01]  /*1c30*/  UMOV UR10, UR42 ;  /* 0x0000002a000a7c82 */ /* 0x000fe20008000000 */
[----:B------:R-:W-:Y:S01]  /*1c40*/  UMOV UR12, UR44 ;  /* 0x0000002c000c7c82 */ /* 0x000fe20008000000 */
[----:B------:R-:W-:Y:S01]  /*1c50*/  UMOV UR9, UR41 ;  /* 0x0000002900097c82 */ /* 0x000fe20008000000 */
[----:B------:R-:W-:Y:S01]  /*1c60*/  UMOV UR23, UR5 ;  /* 0x0000000500177c82 */ /* 0x000fe20008000000 */
[----:B------:R-:W-:-:S03]  /*1c70*/  UMOV UR17, UR13 ;  /* 0x0000000d00117c82 */ /* 0x000fc60008000000 */
[----:B------:R1:W-:Y:S01]  /*1c80*/  UTMALDG.3D.2CTA [UR8], [UR26], desc[UR18] ;  /* 0x000012081a0075b4 */ /* 0x0003e20008211000 */
[----:B--2---:R-:W-:Y:S01]  /*1c90*/  UIADD3 UR42, UPT, UPT, UR42, 0x40, URZ ;  /* 0x000000402a2a7890 */ /* 0x004fe2000fffe0ff */
[----:B------:R-:W-:Y:S11]  /*1ca0*/  BRA.U UP2, `(.L_x_31) ;  /* 0xfffffffd024c7547 */ /* 0x000ff6000b83ffff */
.L_x_25:
[----:B--2-4-:R-:W-:Y:S01]  /*1cb0*/  PLOP3.LUT P0, PT, PT, PT, UP5, 0x80, 0x8 ;  /* 0x000000000008781c */ /* 0x014fe20003f0f058 */
[----:B-1----:R-:W-:Y:S01]  /*1cc0*/  ULEA UR8, UR13, UR4, 0x3 ;  /* 0x000000040d087291 */ /* 0x002fe2000f8e18ff */
[----:B------:R-:W-:Y:S01]  /*1cd0*/  SHF.L.U32 R2, R17, 0x1f, RZ ;  /* 0x0000001f11027819 */ /* 0x000fe200000006ff */
[----:B------:R-:W-:-:S10]  /*1ce0*/  UISETP.GT.AND UP0, UPT, UR22, UR21, UPT ;  /* 0x000000151600728c */ /* 0x000fd4000bf04270 */
[----:B------:R-:W-:Y:S01]  /*1cf0*/  @!P0 SYNCS.ARRIVE.TRANS64.A1T0 RZ, [UR4+0xc8], RZ ;  /* 0x0000c8ffffff89a7 */ /* 0x000fe20008100004 */
[----:B------:R1:W2:Y:S01]  /*1d00*/  SYNCS.PHASECHK.TRANS64.TRYWAIT P0, [UR8+0x40], R2 ;  /* 0x00004002ff0075a7 */ /* 0x0002a20008001108 */
[----:B------:R-:W-:Y:S05]  /*1d10*/  BRA.U !UP0, `(.L_x_32) ;  /* 0x0000000108c07547 */ /* 0x000fea000b800000 */
[----:B------:R-:W-:Y:S01]  /*1d20*/  UIADD3 UR26, UPT, UPT, UR14, UR23, URZ ;  /* 0x000000170e1a7290 */ /* 0x000fe2000fffe0ff */
[----:B------:R-:W-:-:S11]  /*1d30*/  UMOV UR27, UR13 ;  /* 0x0000000d001b7c82 */ /* 0x000fd60008000000 */
.L_x_38:
[----:B------:R-:W-:Y:S01]  /*1d40*/  ULEA UR17, UR27, UR4, 0x3 ;  /* 0x000000041b117291 */ /* 0x000fe2000f8e18ff */
[----:B--2---:R-:W-:Y:S01]  /*1d50*/  @P5 MOV R3, 0xc000 ;  /* 0x0000c00000035802 */ /* 0x004fe20000000f00 */
[----:B-12---:R-:W-:Y:S10]  /*1d60*/  @P0 BRA `(.L_x_33) ;  /* 0x00000000000c0947 */ /* 0x006ff40003800000 */
[----:B------:R-:W-:-:S04]  /*1d70*/  SHF.L.U32 R4, R17, 0x1f, RZ ;  /* 0x0000001f11047819 */ /* 0x000fc800000006ff */
[----:B------:R-:W2:Y:S02]  /*1d80*/  SYNCS.PHASECHK.TRANS64.TRYWAIT P0, [UR17+0x40], R4 ;  /* 0x00004004ff0075a7 */ /* 0x000ea40008001111 */
[----:B--2---:R-:W-:Y:S05]  /*1d90*/  @!P0 BRA `(.L_x_34) ;  /* 0x0000007c00048947 */ /* 0x004fea0003800000 */
.L_x_33:
[----:B------:R2:W-:Y:S01]  /*1da0*/  @P5 SYNCS.ARRIVE.TRANS64 RZ, [UR17], R3 ;  /* 0x00000003ffff59a7 */ /* 0x0005e20008000011 */
[----:B------:R-:W-:-:S04]  /*1db0*/  ULOP3.LUT UR8, UR7, 0x2, URZ, 0xfc, !UPT ;  /* 0x0000000207087892 */ /* 0x000fc8000f8efcff */
[----:B------:R-:W-:-:S09]  /*1dc0*/  UISETP.NE.AND UP0, UPT, UR8, 0x2, UPT ;  /* 0x000000020800788c */ /* 0x000fd2000bf05270 */
[----:B------:R-:W-:Y:S05]  /*1dd0*/  BRA.U UP0, `(.L_x_35) ;  /* 0x0000000100047547 */ /* 0x000fea000b800000 */
[----:B------:R-:W-:Y:S05]  /*1de0*/  BPT.TRAP 0x1 ;  /* 0x000000040000795c */ /* 0x000fea0000300000 */
.L_x_35:
[----:B------:R-:W-:Y:S04]  /*1df0*/  BSSY.RECONVERGENT B0, `(.L_x_36) ;  /* 0x0000003000007945 */ /* 0x000fe80003800200 */
[----:B------:R-:W-:Y:S05]  /*1e00*/  @!P4 BRA `(.L_x_37) ;  /* 0x000000000004c947 */ /* 0x000fea0003800000 */
[----:B------:R-:W-:Y:S05]  /*1e10*/  BPT.TRAP 0x1 ;  /* 0x000000040000795c */ /* 0x000fea0000300000 */
.L_x_37:
[----:B------:R-:W-:Y:S05]  /*1e20*/  BSYNC.RECONVERGENT B0 ;  /* 0x0000000000007941 */ /* 0x000fea0003800200 */
.L_x_36:
        /* <DEDUP_REMOVED lines=9> */
[----:B------:R-:W-:Y:S02]  /*1ec0*/  USHF.L.U32 UR18, UR23, 0x6, URZ ;  /* 0x0000000617127899 */ /* 0x000fe400080006ff */
[----:B------:R-:W-:Y:S01]  /*1ed0*/  ULOP3.LUT UR17, UR17, 0xfefffff8, URZ, 0xc0, !UPT ;  /* 0xfefffff811117892 */ /* 0x000fe2000f8ec0ff */
[----:B-1----:R-:W-:Y:S01]  /*1ee0*/  SHF.L.U32 R2, R17, 0x1f, RZ ;  /* 0x0000001f11027819 */ /* 0x002fe200000006ff */
[----:B------:R-:W-:Y:S02]  /*1ef0*/  UIADD3 UR16, UPT, UPT, UR16, 0x8400, URZ ;  /* 0x0000840010107890 */ /* 0x000fe4000fffe0ff */
[----:B------:R-:W-:Y:S01]  /*1f00*/  UIADD3.X UR33, UPT, UPT, URZ, UR25, URZ, UP1, !UPT ;  /* 0x00000019ff217290 */ /* 0x000fe20008ffe4ff */
[----:B------:R4:W1:Y:S01]  /*1f10*/  SYNCS.PHASECHK.TRANS64.TRYWAIT P0, [UR8+0x40], R2 ;  /* 0x00004002ff0075a7 */ /* 0x0008620008001108 */
[----:B------:R-:W-:-:S02]  /*1f20*/  ULEA UR8, UR27, UR4, 0xd ;  /* 0x000000041b087291 */ /* 0x000fc4000f8e68ff */
[----:B------:R-:W-:Y:S02]  /*1f30*/  UIADD3.X UR31, UPT, UPT, URZ, UR25, URZ, UP0, !UPT ;  /* 0x00000019ff1f7290 */ /* 0x000fe400087fe4ff */
[----:B------:R-:W-:Y:S01]  /*1f40*/  UIADD3 UR8, UPT, UPT, UR8, 0x28400, URZ ;  /* 0x0002840008087890 */ /* 0x000fe2000fffe0ff */
[----:B------:R-:W-:Y:S01]  /*1f50*/  UMOV UR28, 0x0 ;  /* 0x00000000001c7882 */ /* 0x000fe20000000000 */
[----:B------:R-:W-:Y:S01]  /*1f60*/  UMOV UR29, 0x10000000 ;  /* 0x10000000001d7882 */ /* 0x000fe20000000000 */
[----:B------:R-:W-:Y:S01]  /*1f70*/  UMOV UR19, UR43 ;  /* 0x0000002b00137c82 */ /* 0x000fe20008000000 */
[----:B------:R-:W-:Y:S01]  /*1f80*/  UMOV UR20, UR44 ;  /* 0x0000002c00147c82 */ /* 0x000fe20008000000 */
[----:B------:R-:W-:Y:S01]  /*1f90*/  UMOV UR12, UR44 ;  /* 0x0000002c000c7c82 */ /* 0x000fe20008000000 */
[----:B------:R-:W-:Y:S01]  /*1fa0*/  UMOV UR9, UR17 ;  /* 0x0000001100097c82 */ /* 0x000fe20008000000 */
[----:B------:R-:W-:Y:S01]  /*1fb0*/  UMOV UR10, UR18 ;  /* 0x00000012000a7c82 */ /* 0x000fe20008000000 */
[----:B------:R4:W-:Y:S01]  /*1fc0*/  UTMALDG.3D.2CTA [UR16], [UR32], desc[UR28] ;  /* 0x00001c10200075b4 */ /* 0x0009e20008211000 */
[----:B------:R-:W-:Y:S01]  /*1fd0*/  UIADD3 UR23, UPT, UPT, UR23, 0x1, URZ ;  /* 0x0000000117177890 */ /* 0x000fe2000fffe0ff */
[----:B------:R-:W-:-:S03]  /*1fe0*/  UMOV UR27, UR13 ;  /* 0x0000000d001b7c82 */ /* 0x000fc60008000000 */
[----:B------:R-:W-:Y:S01]  /*1ff0*/  UISETP.NE.AND UP0, UPT, UR23, UR26, UPT ;  /* 0x0000001a1700728c */ /* 0x000fe2000bf05270 */
[----:B------:R4:W-:Y:S08]  /*2000*/  UTMALDG.3D.2CTA [UR8], [UR30], desc[UR28] ;  /* 0x00001c081e0075b4 */ /* 0x0009f00008211000 */
[----:B----4-:R-:W-:Y:S05]  /*2010*/  BRA.U UP0, `(.L_x_38) ;  /* 0xfffffffd00487547 */ /* 0x010fea000b83ffff */
.L_x_32:
[C---:B-1----:R-:W-:Y:S01]  /*2020*/  LEA R2, R16.reuse, UR4, 0x3 ;  /* 0x0000000410027c11 */ /* 0x042fe2000f8e18ff */
[----:B------:R-:W-:Y:S01]  /*2030*/  NOP ;  /* 0x0000000000007918 */ /* 0x000fe20000000000 */
[----:B--2---:R-:W-:Y:S02]  /*2040*/  SHF.L.U32 R3, R13, 0x1f, RZ ;  /* 0x0000001f0d037819 */ /* 0x004fe400000006ff */
[----:B------:R-:W-:Y:S02]  /*2050*/  LEA R4, R16, UR4, 0x4 ;  /* 0x0000000410047c11 */ /* 0x000fe4000f8e20ff */
[----:B------:R-:W1:Y:S02]  /*2060*/  SYNCS.PHASECHK.TRANS64.TRYWAIT P0, [R2+URZ+0xd0], R3 ;  /* 0x0000d003020075a7 */ /* 0x000e6400080011ff */
[----:B-1----:R-:W-:Y:S05]  /*2070*/  @!P0 BRA `(.L_x_39) ;  /* 0x0000007800648947 */ /* 0x002fea0003800000 */
.L_x_158:
[----:B------:R-:W2:Y:S01]  /*2080*/  LDS.128 R4, [R4+0x160] ;  /* 0x0001600004047984 */ /* 0x000ea20000000c00 */
[----:B------:R-:W-:Y:S01]  /*2090*/  ISETP.GE.AND P0, PT, R42, 0x1, PT ;  /* 0x000000012a00780c */ /* 0x000fe20003f06270 */
[----:B-1----:R-:W-:Y:S01]  /*20a0*/  VIADD R2, R2, 0xe0 ;  /* 0x000000e002027836 */ /* 0x002fe20000000000 */
[----:B------:R-:W-:Y:S01]  /*20b0*/  @!PT LDS RZ, [RZ] ;  /* 0x00000000fffff984 */ /* 0x000fe20000000800 */
[----:B------:R-:W-:Y:S01]  /*20c0*/  @!PT LDS RZ, [RZ] ;  /* 0x00000000fffff984 */ /* 0x000fe20000000800 */
[----:B------:R-:W-:Y:S01]  /*20d0*/  @!PT LDS RZ, [RZ] ;  /* 0x00000000fffff984 */ /* 0x000fe20000000800 */
[----:B------:R-:W-:Y:S01]  /*20e0*/  @!PT LDS RZ, [RZ] ;  /* 0x00000000fffff984 */ /* 0x000fe20000000800 */
[----:B------:R1:W-:Y:S06]  /*20f0*/  MEMBAR.ALL.CTA ;  /* 0x0000000000007992 */ /* 0x0003ec0000008000 */
[----:B-1----:R-:W1:Y:S01]  /*2100*/  FENCE.VIEW.ASYNC.S ;  /* 0x00000000000073c6 */ /* 0x002e620000000000 */
[----:B------:R-:W-:-:S04]  /*2110*/  PRMT R2, RZ, 0x654, R2 ;  /* 0x00000654ff027816 */ /* 0x000fc80000000002 */
[----:B-1----:R1:W-:Y:S01]  /*2120*/  SYNCS.ARRIVE.TRANS64.RED.A1T0 RZ, [R2+URZ], RZ ;  /* 0x000000ff02ff79a7 */ /* 0x0023e200081004ff */
[----:B--2---:R-:W-:-:S13]  /*2130*/  LOP3.LUT P2, RZ, R6, 0x1, RZ, 0xc0, !PT ;  /* 0x0000000106ff7812 */ /* 0x004fda000784c0ff */
[----:B------:R-:W-:Y:S01]  /*2140*/  @P2 SHF.R.U32.HI R3, RZ, 0x10, R5 ;  /* 0x00000010ff032819 */ /* 0x000fe20000011605 */
[----:B------:R-:W-:Y:S01]  /*2150*/  VOTEU.ANY UP0, P2 ;  /* 0x0000000000ff7886 */ /* 0x000fe20001000100 */
[----:B------:R-:W-:Y:S02]  /*2160*/  @P2 MOV R10, R4 ;  /* 0x00000004000a2202 */ /* 0x000fe40000000f00 */
[----:B------:R-:W-:Y:S02]  /*2170*/  @P2 R2UR.BROADCAST UR8, R3 ;  /* 0x00000000030822ca */ /* 0x000fe400008e0000 */
[----:B------:R-:W-:-:S11]  /*2180*/  @P2 LOP3.LUT R9, R5, 0xffff, RZ, 0xc0, !PT ;  /* 0x0000ffff05092812 */ /* 0x000fd600078ec0ff */
[----:B------:R-:W-:Y:S01]  /*2190*/  @UP0 UMOV UR44, UR8 ;  /* 0x00000008002c0c82 */ /* 0x000fe20008000000 */
[----:B-1----:R-:W-:Y:S05]  /*21a0*/  @!P0 BRA `(.L_x_40) ;  /* 0x0000000000b88947 */ /* 0x002fea0003800000 */
[----:B------:R-:W3:Y:S01]  /*21b0*/  LDC.64 R4, c[0x0][0xb18] ;  /* 0x0002c600ff047b82 */ /* 0x000ee20000000a00 */
[----:B------:R-:W-:-:S07]  /*21c0*/  ISETP.NE.AND P3, PT, R42, 0x1, PT ;  /* 0x000000012a00780c */ /* 0x000fce0003f65270 */
[----:B------:R-:W1:Y:S08]  /*21d0*/  LDC.64 R6, c[0x0][0xb10] ;  /* 0x0002c400ff067b82 */ /* 0x000e700000000a00 */
[----:B------:R-:W2:Y:S08]  /*21e0*/  LDC R14, c[0x0][0xb20] ;  /* 0x0002c800ff0e7b82 */ /* 0x000eb00000000800 */
[----:B------:R-:W4:Y:S01]  /*21f0*/  LDC R15, c[0x0][0xb0c] ;  /* 0x0002c300ff0f7b82 */ /* 0x000f220000000800 */
[----:B---3--:R-:W-:Y:S01]  /*2200*/  IMAD.HI.U32 R21, R0, R5, RZ ;  /* 0x0000000500157227 */ /* 0x008fe200078e00ff */
[----:B------:R-:W-:-:S03]  /*2210*/  ISETP.NE.AND P0, PT, R4, 0x1, PT ;  /* 0x000000010400780c */ /* 0x000fc60003f05270 */
[----:B------:R-:W-:-:S03]  /*2220*/  IMAD.HI.U32 R5, R9, R5, RZ ;  /* 0x0000000509057227 */ /* 0x000fc600078e00ff */
[----:B------:R-:W3:Y:S01]  /*2230*/  LDC.64 R2, c[0x0][0xb28] ;  /* 0x0002ca00ff027b82 */ /* 0x000ee20000000a00 */
[----:B-1----:R-:W-:-:S04]  /*2240*/  IMAD.HI.U32 R22, R8, R6, RZ ;  /* 0x0000000608167227 */ /* 0x002fc800078e00ff */
[----:B------:R-:W-:Y:S01]  /*2250*/  IMAD.HI.U32 R23, R10, R6, RZ ;  /* 0x000000060a177227 */ /* 0x000fe200078e00ff */
[----:B------:R-:W-:Y:S02]  /*2260*/  SHF.R.U32.HI R22, RZ, R7, R22 ;  /* 0x00000007ff167219 */ /* 0x000fe40000011616 */
[-C--:B--2---:R-:W-:Y:S02]  /*2270*/  SHF.R.U32.HI R21, RZ, R14.reuse, R21 ;  /* 0x0000000eff157219 */ /* 0x084fe40000011615 */
[----:B------:R-:W-:Y:S02]  /*2280*/  SHF.R.U32.HI R5, RZ, R14, R5 ;  /* 0x0000000eff057219 */ /* 0x000fe40000011605 */
[----:B------:R-:W-:Y:S02]  /*2290*/  SEL R21, R0, R21, !P0 ;  /* 0x0000001500157207 */ /* 0x000fe40004000000 */
[----:B------:R-:W-:Y:S02]  /*22a0*/  SHF.R.U32.HI R23, RZ, R7, R23 ;  /* 0x00000007ff177219 */ /* 0x000fe40000011617 */
[----:B----4-:R-:W-:-:S02]  /*22b0*/  ISETP.NE.AND P1, PT, R15, 0x1, PT ;  /* 0x000000010f00780c */ /* 0x010fc40003f25270 */
[----:B------:R-:W-:Y:S02]  /*22c0*/  SEL R5, R9, R5, !P0 ;  /* 0x0000000509057207 */ /* 0x000fe40004000000 */
[----:B------:R-:W-:Y:S02]  /*22d0*/  SEL R22, R8, R22, !P1 ;  /* 0x0000001608167207 */ /* 0x000fe40004800000 */
[----:B------:R-:W-:Y:S01]  /*22e0*/  SEL R23, R10, R23, !P1 ;  /* 0x000000170a177207 */ /* 0x000fe20004800000 */
[----:B---3--:R-:W-:-:S04]  /*22f0*/  IMAD.HI.U32 R20, R21, R2, RZ ;  /* 0x0000000215147227 */ /* 0x008fc800078e00ff */
        /* <DEDUP_REMOVED lines=10> */
[----:B------:R-:W-:-:S04]  /*23a0*/  @!P0 IMAD.HI.U32 R7, R23, R2, RZ ;  /* 0x0000000217078227 */ /* 0x000fc800078e00ff */
[----:B------:R-:W-:Y:S01]  /*23b0*/  IMAD.MOV R2, RZ, RZ, -R6 ;  /* 0x000000ffff027224 */ /* 0x000fe200078e0a06 */
[----:B------:R-:W-:Y:S02]  /*23c0*/  @!P0 SHF.R.U32.HI R3, RZ, R3, R7 ;  /* 0x00000003ff038219 */ /* 0x000fe40000011607 */
[----:B------:R-:W-:Y:S01]  /*23d0*/  IADD3 R7, PT, PT, -R5, RZ, RZ ;  /* 0x000000ff05077210 */ /* 0x000fe20007ffe1ff */
[----:B------:R-:W-:Y:S01]  /*23e0*/  IMAD R2, R42, R2, R5 ;  /* 0x000000022a027224 */ /* 0x000fe200078e0205 */
        /* <DEDUP_REMOVED lines=10> */
.L_x_40:
[----:B------:R-:W1:Y:S02]  /*2490*/  LDCU UR8, c[0x0][0xb30] ;  /* 0x00016600ff0877ac */ /* 0x000e640008000800 */
[----:B-1----:R-:W-:-:S09]  /*24a0*/  UISETP.NE.AND UP0, UPT, UR8, 0x1, UPT ;  /* 0x000000010800788c */ /* 0x002fd2000bf05270 */
[----:B------:R-:W-:Y:S05]  /*24b0*/  BRA.U UP0, `(.L_x_41) ;  /* 0x0000000100407547 */ /* 0x000fea000b800000 */
[----:B------:R-:W1:Y:S08]  /*24c0*/  LDC.64 R4, c[0x0][0xb10] ;  /* 0x0002c400ff047b82 */ /* 0x000e700000000a00 */
[----:B------:R-:W2:Y:S08]  /*24d0*/  LDC.64 R2, c[0x0][0xb18] ;  /* 0x0002c600ff027b82 */ /* 0x000eb00000000a00 */
[----:B------:R-:W4:Y:S08]  /*24e0*/  LDC R6, c[0x0][0xb20] ;  /* 0x0002c800ff067b82 */ /* 0x000f300000000800 */
[----:B------:R-:W3:Y:S01]  /*24f0*/  LDC R7, c[0x0][0xb0c] ;  /* 0x0002c300ff077b82 */ /* 0x000ee20000000800 */
[----:B-1----:R-:W-:-:S05]  /*2500*/  IMAD.HI.U32 R4, R10, R4, RZ ;  /* 0x000000040a047227 */ /* 0x002fca00078e00ff */
[----:B------:R-:W-:Y:S01]  /*2510*/  SHF.R.U32.HI R4, RZ, R5, R4 ;  /* 0x00000005ff047219 */ /* 0x000fe20000011604 */
[----:B--2---:R-:W-:Y:S01]  /*2520*/  IMAD.HI.U32 R3, R9, R3, RZ ;  /* 0x0000000309037227 */ /* 0x004fe200078e00ff */
[----:B------:R-:W-:-:S04]  /*2530*/  ISETP.NE.AND P0, PT, R2, 0x1, PT ;  /* 0x000000010200780c */ /* 0x000fc80003f05270 */
[----:B----4-:R-:W-:-:S04]  /*2540*/  SHF.R.U32.HI R3, RZ, R6, R3 ;  /* 0x00000006ff037219 */ /* 0x010fc80000011603 */
[----:B------:R-:W-:Y:S02]  /*2550*/  SEL R3, R9, R3, !P0 ;  /* 0x0000000309037207 */ /* 0x000fe40004000000 */
[----:B---3--:R-:W-:-:S04]  /*2560*/  ISETP.NE.AND P1, PT, R7, 0x1, PT ;  /* 0x000000010700780c */ /* 0x008fc80003f25270 */
[----:B------:R-:W-:-:S05]  /*2570*/  SEL R4, R10, R4, !P1 ;  /* 0x000000040a047207 */ /* 0x000fca0004800000 */
[----:B------:R-:W-:Y:S02]  /*2580*/  IMAD.IADD R5, R3, 0x1, -R4 ;  /* 0x0000000103057824 */ /* 0x000fe400078e0a04 */
[----:B------:R-:W-:Y:S02]  /*2590*/  IMAD.IADD R3, R4, 0x1, -R3 ;  /* 0x0000000104037824 */ /* 0x000fe400078e0a03 */
[----:B------:R-:W-:Y:S02]  /*25a0*/  IMAD R10, R5, R7, R10 ;  /* 0x00000007050a7224 */ /* 0x000fe400078e020a */
[----:B------:R-:W-:-:S07]  /*25b0*/  IMAD R9, R3, R2, R9 ;  /* 0x0000000203097224 */ /* 0x000fce00078e0209 */
.L_x_41:
[----:B------:R-:W-:Y:S01]  /*25c0*/  VIADD R16, R16, 0x1 ;  /* 0x0000000110107836 */ /* 0x000fe20000000000 */
[----:B------:R-:W-:Y:S01]  /*25d0*/  UPLOP3.LUT UP5, UPT, UPT, UPT, UPT, 0x80, 0x8 ;  /* 0x000000000008789c */ /* 0x000fe20003faf070 */
[----:B------:R-:W-:Y:S02]  /*25e0*/  IMAD.IADD R14, R10, 0x1, R97 ;  /* 0x000000010a0e7824 */ /* 0x000fe400078e0261 */
[----:B------:R-:W-:Y:S01]  /*25f0*/  IMAD.IADD R15, R9, 0x1, R96 ;  /* 0x00000001090f7824 */ /* 0x000fe200078e0260 */
[----:B------:R-:W-:-:S04]  /*2600*/  ISETP.NE.AND P0, PT, R16, 0x2, PT ;  /* 0x000000021000780c */ /* 0x000fc80003f05270 */
[----:B------:R-:W-:Y:S02]  /*2610*/  SEL R2, RZ, 0x1, P0 ;  /* 0x00000001ff027807 */ /* 0x000fe40000000000 */
[----:B------:R-:W-:Y:S02]  /*2620*/  SEL R16, R16, RZ, P0 ;  /* 0x000000ff10107207 */ /* 0x000fe40000000000 */
[----:B------:R-:W-:Y:S01]  /*2630*/  LOP3.LUT R13, R13, R2, RZ, 0x3c, !PT ;  /* 0x000000020d0d7212 */ /* 0x000fe200078e3cff */
[----:B------:R-:W-:Y:S06]  /*2640*/  @P2 BRA `(.L_x_42) ;  /* 0xfffffff000542947 */ /* 0x000fec000383ffff */
[----:B------:R-:W-:Y:S01]  /*2650*/  UIADD3 UR4, UPT, UPT, UR4, 0x40, URZ ;  /* 0x0000004004047890 */ /* 0x000fe2000fffe0ff */
[----:B------:R-:W-:-:S03]  /*2660*/  SHF.L.U32 R2, R17, 0x1f, RZ ;  /* 0x0000001f11027819 */ /* 0x000fc600000006ff */
[----:B------:R-:W-:-:S09]  /*2670*/  ULEA UR5, UR13, UR4, 0x3 ;  /* 0x000000040d057291 */ /* 0x000fd2000f8e18ff */
[----:B------:R-:W1:Y:S02]  /*2680*/  SYNCS.PHASECHK.TRANS64.TRYWAIT P0, [UR5], R2 ;  /* 0x00000002ff0075a7 */ /* 0x000e640008001105 */
[----:B-1----:R-:W-:Y:S05]  /*2690*/  @!P0 BRA `(.L_x_43) ;  /* 0x0000007000f08947 */ /* 0x002fea0003800000 */
.L_x_160:
[----:B------:R-:W-:-:S04]  /*26a0*/  UIADD3 UR6, UPT, UPT, UR13, 0x1, URZ ;  /* 0x000000010d067890 */ /* 0x000fc8000fffe0ff */
[----:B------:R-:W-:-:S04]  /*26b0*/  UISETP.NE.AND UP0, UPT, UR6, 0x8, UPT ;  /* 0x000000080600788c */ /* 0x000fc8000bf05270 */
[----:B------:R-:W-:Y:S02]  /*26c0*/  USEL UR7, URZ, 0x1, UP0 ;  /* 0x00000001ff077887 */ /* 0x000fe40008000000 */
[----:B------:R-:W-:-:S04]  /*26d0*/  USEL UR6, UR6, URZ, UP0 ;  /* 0x000000ff06067287 */ /* 0x000fc80008000000 */
[----:B------:R-:W-:Y:S01]  /*26e0*/  ULEA UR5, UR6, UR4, 0x3 ;  /* 0x0000000406057291 */ /* 0x000fe2000f8e18ff */
[----:B-1----:R-:W-:-:S04]  /*26f0*/  LOP3.LUT R2, R17, UR7, RZ, 0x3c, !PT ;  /* 0x0000000711027c12 */ /* 0x002fc8000f8e3cff */
[----:B------:R-:W-:-:S04]  /*2700*/  SHF.L.U32 R3, R2, 0x1f, RZ ;  /* 0x0000001f02037819 */ /* 0x000fc800000006ff */
[----:B------:R-:W1:Y:S02]  /*2710*/  SYNCS.PHASECHK.TRANS64.TRYWAIT P0, [UR5], R3 ;  /* 0x00000003ff0075a7 */ /* 0x000e640008001105 */
[----:B-1----:R-:W-:Y:S05]  /*2720*/  @!P0 BRA `(.L_x_44) ;  /* 0x0000007000e48947 */ /* 0x002fea0003800000 */
.L_x_162:
[----:B------:R-:W-:-:S04]  /*2730*/  UIADD3 UR6, UPT, UPT, UR6, 0x1, URZ ;  /* 0x0000000106067890 */ /* 0x000fc8000fffe0ff */
[----:B------:R-:W-:-:S04]  /*2740*/  UISETP.NE.AND UP0, UPT, UR6, 0x8, UPT ;  /* 0x000000080600788c */ /* 0x000fc8000bf05270 */
[----:B------:R-:W-:Y:S02]  /*2750*/  USEL UR7, URZ, 0x1, UP0 ;  /* 0x00000001ff077887 */ /* 0x000fe40008000000 */
[----:B------:R-:W-:-:S04]  /*2760*/  USEL UR6, UR6, URZ, UP0 ;  /* 0x000000ff06067287 */ /* 0x000fc80008000000 */
[----:B------:R-:W-:Y:S01]  /*2770*/  ULEA UR5, UR6, UR4, 0x3 ;  /* 0x0000000406057291 */ /* 0x000fe2000f8e18ff */
[----:B------:R-:W-:-:S04]  /*2780*/  LOP3.LUT R2, R2, UR7, RZ, 0x3c, !PT ;  /* 0x0000000702027c12 */ /* 0x000fc8000f8e3cff */
[----:B-1----:R-:W-:-:S04]  /*2790*/  SHF.L.U32 R3, R2, 0x1f, RZ ;  /* 0x0000001f02037819 */ /* 0x002fc800000006ff */
[----:B------:R-:W1:Y:S02]  /*27a0*/  SYNCS.PHASECHK.TRANS64.TRYWAIT P0, [UR5], R3 ;  /* 0x00000003ff0075a7 */ /* 0x000e640008001105 */
[----:B-1----:R-:W-:Y:S05]  /*27b0*/  @!P0 BRA `(.L_x_45) ;  /* 0x0000007000d88947 */ /* 0x002fea0003800000 */
.L_x_164:
        /* <DEDUP_REMOVED lines=9> */
.L_x_166:
        /* <DEDUP_REMOVED lines=9> */
.L_x_168:
        /* <DEDUP_REMOVED lines=9> */
.L_x_170:
        /* <DEDUP_REMOVED lines=9> */
.L_x_172:
[----:B------:R-:W-:-:S04]  /*2a00*/  UIADD3 UR6, UPT, UPT, UR6, 0x1, URZ ;  /* 0x0000000106067890 */ /* 0x000fc8000fffe0ff */
[----:B------:R-:W-:-:S04]  /*2a10*/  UISETP.NE.AND UP0, UPT, UR6, 0x8, UPT ;  /* 0x000000080600788c */ /* 0x000fc8000bf05270 */
[----:B------:R-:W-:Y:S02]  /*2a20*/  USEL UR5, URZ, 0x1, UP0 ;  /* 0x00000001ff057887 */ /* 0x000fe40008000000 */
[----:B------:R-:W-:-:S04]  /*2a30*/  USEL UR6, UR6, URZ, UP0 ;  /* 0x000000ff06067287 */ /* 0x000fc80008000000 */
[----:B------:R-:W-:Y:S01]  /*2a40*/  ULEA UR6, UR6, UR4, 0x3 ;  /* 0x0000000406067291 */ /* 0x000fe2000f8e18ff */
[----:B------:R-:W-:-:S04]  /*2a50*/  LOP3.LUT R2, R2, UR5, RZ, 0x3c, !PT ;  /* 0x0000000502027c12 */ /* 0x000fc8000f8e3cff */
[----:B------:R-:W-:Y:S01]  /*2a60*/  SHF.L.U32 R2, R2, 0x1f, RZ ;  /* 0x0000001f02027819 */ /* 0x000fe200000006ff */
[----:B-1-3--:R-:W-:-:S07]  /*2a70*/  IMAD.U32 R0, RZ, RZ, UR6 ;  /* 0x00000006ff007e24 */ /* 0x00afce000f8e00ff */
.L_x_50:
[----:B-1----:R1:W2:Y:S02]  /*2a80*/  SYNCS.PHASECHK.TRANS64.TRYWAIT P0, [R0+URZ], R2 ;  /* 0x00000002000075a7 */ /* 0x0022a400080011ff */
[----:B--2---:R-:W-:Y:S05]  /*2a90*/  @!P0 NANOSLEEP.SYNCS 0x989680 ;  /* 0x009896800000895d */ /* 0x004fea0003900000 */
[----:B------:R-:W2:Y:S02]  /*2aa0*/  @!P0 SYNCS.PHASECHK.TRANS64 P0, [R0+URZ], R2 ;  /* 0x00000002000085a7 */ /* 0x000ea400080010ff */
[----:B--2---:R-:W-:Y:S05]  /*2ab0*/  @P0 EXIT ;  /* 0x000000000000094d */ /* 0x004fea0003800000 */
[----:B------:R-:W-:Y:S05]  /*2ac0*/  BRA `(.L_x_50) ;  /* 0xfffffffc00ec7947 */ /* 0x000fea000383ffff */
.L_x_22:
[----:B------:R-:W-:-:S04]  /*2ad0*/  UISETP.NE.AND UP1, UPT, UR45, URZ, UPT ;  /* 0x000000ff2d00728c */ /* 0x000fc8000bf25270 */
[----:B------:R-:W-:-:S09]  /*2ae0*/  UISETP.NE.OR UP1, UPT, UR10, 0x1, UP1 ;  /* 0x000000010a00788c */ /* 0x000fd20008f25670 */
[----:B------:R-:W-:Y:S05]  /*2af0*/  BRA.U UP1, `(.L_x_51) ;  /* 0x0000000501487547 */ /* 0x000fea000b800000 */
[----:B------:R-:W-:Y:S01]  /*2b00*/  ISETP.GE.U32.AND P2, PT, R2, 0x2, PT ;  /* 0x000000020200780c */ /* 0x000fe20003f46070 */
[----:B------:R-:W-:Y:S01]  /*2b10*/  IMAD.MOV.U32 R12, RZ, RZ, 0x1 ;  /* 0x00000001ff0c7424 */ /* 0x000fe200078e00ff */
[----:B------:R-:W-:Y:S02]  /*2b20*/  CS2R R10, SRZ ;  /* 0x00000000000a7805 */ /* 0x000fe4000001ff00 */
[----:B------:R-:W-:Y:S01]  /*2b30*/  CS2R R8, SRZ ;  /* 0x0000000000087805 */ /* 0x000fe2000001ff00 */
[----:B------:R-:W-:Y:S01]  /*2b40*/  UMOV UR4, 0x400 ;  /* 0x0000040000047882 */ /* 0x000fe20000000000 */
[----:B------:R-:W-:Y:S01]  /*2b50*/  UMOV UR6, URZ ;  /* 0x000000ff00067c82 */ /* 0x000fe20008000000 */
[----:B------:R-:W-:-:S12]  /*2b60*/  ULEA UR45, UR45, UR4, 0x18 ;  /* 0x000000042d2d7291 */ /* 0x000fd8000f8ec0ff */
.L_x_55:
[----:B------:R-:W-:Y:S02]  /*2b70*/  LEA R0, R8, UR45, 0x3 ;  /* 0x0000002d08007c11 */ /* 0x000fe4000f8e18ff */
[----:B------:R-:W-:-:S03]  /*2b80*/  SHF.L.U32 R4, R9, 0x1f, RZ ;  /* 0x0000001f09047819 */ /* 0x000fc600000006ff */
[----:B------:R-:W-:Y:S01]  /*2b90*/  VIADD R5, R0, 0x140 ;  /* 0x0000014000057836 */ /* 0x000fe20000000000 */
[----:B------:R-:W1:Y:S02]  /*2ba0*/  SYNCS.PHASECHK.TRANS64.TRYWAIT P0, [R0+URZ+0x130], R4 ;  /* 0x00013004000075a7 */ /* 0x000e6400080011ff */
[----:B-1----:R-:W-:Y:S05]  /*2bb0*/  @!P0 BRA `(.L_x_52) ;  /* 0x0000007000508947 */ /* 0x002fea0003800000 */
.L_x_173:
[----:B------:R-:W-:Y:S01]  /*2bc0*/  ULEA UR5, UR6, UR45, 0x3 ;  /* 0x0000002d06057291 */ /* 0x000fe2000f8e18ff */
[----:B-1----:R-:W-:Y:S01]  /*2bd0*/  PRMT R0, RZ, 0x654, R5 ;  /* 0x00000654ff007816 */ /* 0x002fe20000000005 */
[----:B------:R-:W-:Y:S01]  /*2be0*/  @!P2 IMAD.MOV.U32 R4, RZ, RZ, 0x10 ;  /* 0x00000010ff04a424 */ /* 0x000fe200078e00ff */
[----:B------:R-:W-:Y:S01]  /*2bf0*/  SHF.L.U32 R5, R12, 0x1f, RZ ;  /* 0x0000001f0c057819 */ /* 0x000fe200000006ff */
[----:B------:R-:W-:Y:S01]  /*2c00*/  UIADD3 UR4, UPT, UPT, UR5, 0xd0, URZ ;  /* 0x000000d005047890 */ /* 0x000fe2000fffe0ff */
[----:B------:R1:W-:Y:S05]  /*2c10*/  SYNCS.ARRIVE.TRANS64.RED.A1T0 RZ, [R0+URZ], RZ ;  /* 0x000000ff00ff79a7 */ /* 0x0003ea00081004ff */
[----:B------:R-:W-:Y:S01]  /*2c20*/  IMAD.U32 R6, RZ, RZ, UR4 ;  /* 0x00000004ff067e24 */ /* 0x000fe2000f8e00ff */
[----:B------:R-:W2:Y:S04]  /*2c30*/  SYNCS.PHASECHK.TRANS64.TRYWAIT P0, [UR5+0xe0], R5 ;  /* 0x0000e005ff0075a7 */ /* 0x000ea80008001105 */
[----:B------:R-:W-:Y:S01]  /*2c40*/  PRMT R6, R2, 0x654, R6 ;  /* 0x0000065402067816 */ /* 0x000fe20000000006 */
[----:B-12---:R-:W-:Y:S06]  /*2c50*/  @!P0 BRA `(.L_x_53) ;  /* 0x00000070003c8947 */ /* 0x006fec0003800000 */
.L_x_175:
[----:B------:R-:W-:Y:S01]  /*2c60*/  ULEA UR4, UR6, UR45, 0x4 ;  /* 0x0000002d06047291 */ /* 0x000fe2000f8e20ff */
[----:B------:R-:W-:Y:S01]  /*2c70*/  SEL R3, R6, R3, !P2 ;  /* 0x0000000306037207 */ /* 0x000fe20005000000 */
[----:B------:R-:W-:Y:S01]  /*2c80*/  UIADD3 UR5, UPT, UPT, UR5, 0xd0, URZ ;  /* 0x000000d005057890 */ /* 0x000fe2000fffe0ff */
[----:B-1----:R-:W-:Y:S01]  /*2c90*/  LEA R0, R11, UR45, 0x3 ;  /* 0x0000002d0b007c11 */ /* 0x002fe2000f8e18ff */
[----:B------:R-:W-:Y:S01]  /*2ca0*/  UIADD3 UR4, UPT, UPT, UR4, 0x160, URZ ;  /* 0x0000016004047890 */ /* 0x000fe2000fffe0ff */
[----:B------:R1:W-:Y:S01]  /*2cb0*/  @!P2 SYNCS.ARRIVE.TRANS64.RED RZ, [R3+URZ], R4 ;  /* 0x0000000403ffa9a7 */ /* 0x0003e200080004ff */
[----:B------:R-:W-:Y:S01]  /*2cc0*/  UIADD3 UR6, UPT, UPT, UR6, 0x1, URZ ;  /* 0x0000000106067890 */ /* 0x000fe2000fffe0ff */
[----:B------:R-:W-:-:S03]  /*2cd0*/  VIADD R8, R8, 0x1 ;  /* 0x0000000108087836 */ /* 0x000fc60000000000 */
[----:B------:R-:W-:Y:S02]  /*2ce0*/  UISETP.NE.AND UP0, UPT, UR6, 0x2, UPT ;  /* 0x000000020600788c */ /* 0x000fe4000bf05270 */
[----:B------:R-:W-:Y:S01]  /*2cf0*/  ISETP.NE.AND P0, PT, R8, 0x2, PT ;  /* 0x000000020800780c */ /* 0x000fe20003f05270 */
[----:B------:R-:W-:Y:S06]  /*2d00*/  UGETNEXTWORKID.BROADCAST [UR4], [UR5] ;  /* 0x00000000040073ca */ /* 0x000fec0008000100 */
[----:B------:R-:W-:Y:S02]  /*2d10*/  USEL UR4, URZ, 0x1, UP0 ;  /* 0x00000001ff047887 */ /* 0x000fe40008000000 */
[----:B------:R-:W-:-:S04]  /*2d20*/  USEL UR6, UR6, URZ, UP0 ;  /* 0x000000ff06067287 */ /* 0x000fc80008000000 */
[----:B------:R-:W-:Y:S02]  /*2d30*/  LOP3.LUT R12, R12, UR4, RZ, 0x3c, !PT ;  /* 0x000000040c0c7c12 */ /* 0x000fe4000f8e3cff */
[----:B-1----:R-:W-:-:S04]  /*2d40*/  SHF.L.U32 R4, R10, 0x1f, RZ ;  /* 0x0000001f0a047819 */ /* 0x002fc800000006ff */
[----:B------:R-:W1:Y:S02]  /*2d50*/  SYNCS.PHASECHK.TRANS64.TRYWAIT P1, [R0+URZ+0xd0], R4 ;  /* 0x0000d004000075a7 */ /* 0x000e6400080211ff */
[----:B-1----:R-:W-:Y:S05]  /*2d60*/  @!P1 BRA `(.L_x_54) ;  /* 0x0000007000109947 */ /* 0x002fea0003800000 */
.L_x_176:
[C---:B-1----:R-:W-:Y:S01]  /*2d70*/  LEA R4, R11.reuse, UR45, 0x4 ;  /* 0x0000002d0b047c11 */ /* 0x042fe2000f8e20ff */
[----:B------:R-:W-:Y:S01]  /*2d80*/  VIADD R0, R0, 0xe0 ;  /* 0x000000e000007836 */ /* 0x000fe20000000000 */
[----:B------:R-:W-:Y:S01]  /*2d90*/  SEL R8, R8, RZ, P0 ;  /* 0x000000ff08087207 */ /* 0x000fe20000000000 */
[----:B------:R-:W-:-:S03]  /*2da0*/  VIADD R11, R11, 0x1 ;  /* 0x000000010b0b7836 */ /* 0x000fc60000000000 */
[----:B------:R-:W1:Y:S01]  /*2db0*/  LDS.128 R4, [R4+0x160] ;  /* 0x0001600004047984 */ /* 0x000e620000000c00 */
[----:B------:R-:W-:Y:S02]  /*2dc0*/  PRMT R0, RZ, 0x654, R0 ;  /* 0x00000654ff007816 */ /* 0x000fe40000000000 */
[C---:B------:R-:W-:Y:S01]  /*2dd0*/  ISETP.NE.AND P1, PT, R11.reuse, 0x2, PT ;  /* 0x000000020b00780c */ /* 0x040fe20003f25270 */
[----:B------:R-:W-:Y:S01]  /*2de0*/  @!PT LDS RZ, [RZ] ;  /* 0x00000000fffff984 */ /* 0x000fe20000000800 */
[----:B------:R-:W-:Y:S01]  /*2df0*/  @!PT LDS RZ, [RZ] ;  /* 0x00000000fffff984 */ /* 0x000fe20000000800 */
[----:B------:R-:W-:Y:S01]  /*2e00*/  @!PT LDS RZ, [RZ] ;  /* 0x00000000fffff984 */ /* 0x000fe20000000800 */
[----:B------:R-:W-:Y:S01]  /*2e10*/  @!PT LDS RZ, [RZ] ;  /* 0x00000000fffff984 */ /* 0x000fe20000000800 */
[----:B------:R2:W-:Y:S06]  /*2e20*/  MEMBAR.ALL.CTA ;  /* 0x0000000000007992 */ /* 0x0005ec0000008000 */
[----:B--2---:R-:W2:Y:S01]  /*2e30*/  FENCE.VIEW.ASYNC.S ;  /* 0x00000000000073c6 */ /* 0x004ea20000000000 */
[----:B------:R-:W-:Y:S01]  /*2e40*/  SEL R11, R11, RZ, P1 ;  /* 0x000000ff0b0b7207 */ /* 0x000fe20000800000 */
[----:B--2---:R2:W-:Y:S01]  /*2e50*/  SYNCS.ARRIVE.TRANS64.RED.A1T0 RZ, [R0+URZ], RZ ;  /* 0x000000ff00ff79a7 */ /* 0x0045e200081004ff */
[----:B-1----:R-:W-:-:S02]  /*2e60*/  LOP3.LUT P3, RZ, R6, 0x1, RZ, 0xc0, !PT ;  /* 0x0000000106ff7812 */ /* 0x002fc4000786c0ff */
[----:B------:R-:W-:-:S04]  /*2e70*/  SEL R4, RZ, 0x1, P1 ;  /* 0x00000001ff047807 */ /* 0x000fc80000800000 */
[----:B------:R-:W-:Y:S02]  /*2e80*/  LOP3.LUT R10, R10, R4, RZ, 0x3c, !PT ;  /* 0x000000040a0a7212 */ /* 0x000fe400078e3cff */
[----:B--2---:R-:W-:-:S04]  /*2e90*/  SEL R0, RZ, 0x1, P0 ;  /* 0x00000001ff007807 */ /* 0x004fc80000000000 */
[----:B------:R-:W-:Y:S01]  /*2ea0*/  LOP3.LUT R9, R9, R0, RZ, 0x3c, !PT ;  /* 0x0000000009097212 */ /* 0x000fe200078e3cff */
[----:B------:R-:W-:Y:S06]  /*2eb0*/  @P3 BRA `(.L_x_55) ;  /* 0xfffffffc002c3947 */ /* 0x000fec000383ffff */
[----:B------:R-:W-:Y:S01]  /*2ec0*/  ULEA UR5, UR6, UR45, 0x3 ;  /* 0x0000002d06057291 */ /* 0x000fe2000f8e18ff */
[----:B------:R-:W-:-:S08]  /*2ed0*/  SHF.L.U32 R2, R12, 0x1f, RZ ;  /* 0x0000001f0c027819 */ /* 0x000fd000000006ff */
[----:B------:R-:W1:Y:S02]  /*2ee0*/  SYNCS.PHASECHK.TRANS64 P0, [UR5+0xe0], R2 ;  /* 0x0000e002ff0075a7 */ /* 0x000e640008001005 */
[----:B-1----:R-:W-:Y:S05]  /*2ef0*/  @P0 BRA `(.L_x_56) ;  /* 0x0000000000080947 */ /* 0x002fea0003800000 */
[----:B------:R-:W1:Y:S02]  /*2f00*/  SYNCS.PHASECHK.TRANS64.TRYWAIT P0, [UR5+0xe0], R2 ;  /* 0x0000e002ff0075a7 */ /* 0x000e640008001105 */
[----:B-1----:R-:W-:Y:S05]  /*2f10*/  @!P0 BRA `(.L_x_57) ;  /* 0x0000006c00b88947 */ /* 0x002fea0003800000 */
.L_x_56:
[----:B------:R-:W-:-:S04]  /*2f20*/  UIADD3 UR4, UPT, UPT, UR6, 0x1, URZ ;  /* 0x0000000106047890 */ /* 0x000fc8000fffe0ff */
[----:B------:R-:W-:-:S04]  /*2f30*/  UISETP.NE.AND UP0, UPT, UR4, 0x2, UPT ;  /* 0x000000020400788c */ /* 0x000fc8000bf05270 */
[----:B------:R-:W-:Y:S02]  /*2f40*/  USEL UR7, URZ, 0x1, UP0 ;  /* 0x00000001ff077887 */ /* 0x000fe40008000000 */
[----:B------:R-:W-:-:S04]  /*2f50*/  USEL UR4, UR4, URZ, UP0 ;  /* 0x000000ff04047287 */ /* 0x000fc80008000000 */
[----:B------:R-:W-:Y:S01]  /*2f60*/  ULEA UR4, UR4, UR45, 0x3 ;  /* 0x0000002d04047291 */ /* 0x000fe2000f8e18ff */
[----:B-1----:R-:W-:-:S04]  /*2f70*/  LOP3.LUT R2, R12, UR7, RZ, 0x3c, !PT ;  /* 0x000000070c027c12 */ /* 0x002fc8000f8e3cff */
[----:B------:R-:W-:-:S04]  /*2f80*/  SHF.L.U32 R0, R2, 0x1f, RZ ;  /* 0x0000001f02007819 */ /* 0x000fc800000006ff */
[----:B------:R-:W1:Y:S02]  /*2f90*/  SYNCS.PHASECHK.TRANS64 P0, [UR4+0xe0], R0 ;  /* 0x0000e000ff0075a7 */ /* 0x000e640008001004 */
[----:B-1----:R-:W-:Y:S05]  /*2fa0*/  @P0 EXIT ;  /* 0x000000000000094d */ /* 0x002fea0003800000 */
[----:B------:R-:W-:Y:S02]  /*2fb0*/  SHF.L.U32 R2, R2, 0x1f, RZ ;  /* 0x0000001f02027819 */ /* 0x000fe400000006ff */
[----:B------:R-:W-:-:S07]  /*2fc0*/  MOV R0, UR4 ;  /* 0x0000000400007c02 */ /* 0x000fce0008000f00 */
.L_x_58:
[----:B-1----:R1:W2:Y:S02]  /*2fd0*/  SYNCS.PHASECHK.TRANS64.TRYWAIT P0, [R0+URZ+0xe0], R2 ;  /* 0x0000e002000075a7 */ /* 0x0022a400080011ff */
[----:B--2---:R-:W-:Y:S05]  /*2fe0*/  @!P0 NANOSLEEP.SYNCS 0x989680 ;  /* 0x009896800000895d */ /* 0x004fea0003900000 */
[----:B------:R-:W2:Y:S02]  /*2ff0*/  @!P0 SYNCS.PHASECHK.TRANS64 P0, [R0+URZ+0xe0], R2 ;  /* 0x0000e002000085a7 */ /* 0x000ea400080010ff */
[----:B--2---:R-:W-:Y:S05]  /*3000*/  @P0 EXIT ;  /* 0x000000000000094d */ /* 0x004fea0003800000 */
[----:B------:R-:W-:Y:S05]  /*3010*/  BRA `(.L_x_58) ;  /* 0xfffffffc00ec7947 */ /* 0x000fea000383ffff */
.L_x_51:
[----:B------:R-:W-:Y:S05]  /*3020*/  BRA.U UP4, `(.L_x_59) ;  /* 0x0000001104d87547 */ /* 0x000fea000b800000 */
[----:B------:R-:W-:Y:S01]  /*3030*/  UMOV UR6, 0x40 ;  /* 0x0000004000067882 */ /* 0x000fe20000000000 */
[----:B------:R-:W-:Y:S01]  /*3040*/  NOP ;  /* 0x0000000000007918 */ /* 0x000fe20000000000 */
[----:B------:R-:W-:Y:S01]  /*3050*/  ULEA UR6, UR45, UR6, 0x18 ;  /* 0x000000062d067291 */ /* 0x000fe2000f8ec0ff */
[----:B------:R-:W-:Y:S02]  /*3060*/  UMOV UR7, 0x400 ;  /* 0x0000040000077882 */ /* 0x000fe40000000000 */
[----:B------:R-:W-:-:S06]  /*3070*/  ULEA UR45, UR45, UR7, 0x18 ;  /* 0x000000072d2d7291 */ /* 0x000fcc000f8ec0ff */
[----:B------:R-:W1:Y:S02]  /*3080*/  LDS.U8 R2, [UR6+0x1c] ;  /* 0x00001c06ff027984 */ /* 0x000e640008000000 */
[----:B-1----:R-:W-:-:S13]  /*3090*/  ISETP.NE.AND P0, PT, R2, RZ, PT ;  /* 0x000000ff0200720c */ /* 0x002fda0003f05270 */
[----:B------:R-:W-:Y:S05]  /*30a0*/  @P0 BRA `(.L_x_60) ;  /* 0x0000000400080947 */ /* 0x000fea0003800000 */
[----:B------:R-:W-:Y:S02]  /*30b0*/  UISETP.NE.U32.AND UP0, UPT, UR5, 0x1, UPT ;  /* 0x000000010500788c */ /* 0x000fe4000bf05070 */
[----:B------:R-:W-:-:S07]  /*30c0*/  UIADD3 UR8, UPT, UPT, UR6, 0x8, URZ ;  /* 0x0000000806087890 */ /* 0x000fce000fffe0ff */
[----:B------:R-:W-:Y:S05]  /*30d0*/  BRA.U !UP0, `(.L_x_61) ;  /* 0x00000001089c7547 */ /* 0x000fea000b800000 */
[----:B------:R-:W-:Y:S01]  /*30e0*/  ELECT P0, URZ, PT ;  /* 0x0000000000ff782f */ /* 0x000fe20003800000 */
[----:B------:R-:W-:-:S12]  /*30f0*/  BSSY B0, `(.L_x_61) ;  /* 0x0000025000007945 */ /* 0x000fd80003800000 */
[----:B------:R-:W-:Y:S05]  /*3100*/  @!P0 BRA `(.L_x_62) ;  /* 0x00000000008c8947 */ /* 0x000fea0003800000 */
[----:B------:R-:W-:-:S05]  /*3110*/  UMOV UR7, 0x10 ;  /* 0x0000001000077882 */ /* 0x000fca0000000000 */
[----:B------:R-:W-:Y:S04]  /*3120*/  DEPBAR.LE SB1, 0x36 ;  /* 0x00009d800000791a */ /* 0x000fe80000000000 */
[----:B------:R-:W1:Y:S02]  /*3130*/  UTCATOMSWS.2CTA.FIND_AND_SET.ALIGN UP1, UR7, UR7 ;  /* 0x00000007000775e3 */ /* 0x000e640008220800 */
[----:B-1----:R-:W-:Y:S01]  /*3140*/  MOV R9, UR7 ;  /* 0x0000000700097c02 */ /* 0x002fe20008000f00 */
[----:B------:R-:W-:Y:S06]  /*3150*/  BRA.U UP1, `(.L_x_63) ;  /* 0x0000000101187547 */ /* 0x000fec000b800000 */
.L_x_64:
[----:B------:R-:W-:Y:S05]  /*3160*/  NANOSLEEP 0x64 ;  /* 0x000000640000795d */ /* 0x000fea0003800000 */
[----:B------:R-:W-:-:S05]  /*3170*/  UMOV UR7, 0x10 ;  /* 0x0000001000077882 */ /* 0x000fca0000000000 */
[----:B------:R-:W-:Y:S04]  /*3180*/  DEPBAR.LE SB1, 0x36 ;  /* 0x00009d800000791a */ /* 0x000fe80000000000 */
[----:B------:R-:W1:Y:S02]  /*3190*/  UTCATOMSWS.2CTA.FIND_AND_SET.ALIGN UP1, UR7, UR7 ;  /* 0x00000007000775e3 */ /* 0x000e640008220800 */
[----:B-1----:R-:W-:Y:S01]  /*31a0*/  MOV R9, UR7 ;  /* 0x0000000700097c02 */ /* 0x002fe20008000f00 */
[----:B------:R-:W-:Y:S05]  /*31b0*/  BRA.U !UP1, `(.L_x_64) ;  /* 0xfffffffd09e87547 */ /* 0x000fea000b83ffff */
.L_x_63:
[----:B------:R-:W1:Y:S01]  /*31c0*/  LDS R5, [UR6+0x10] ;  /* 0x00001006ff057984 */ /* 0x000e620008000800 */
[----:B------:R-:W-:Y:S01]  /*31d0*/  IMAD.U32 R3, RZ, RZ, UR45 ;  /* 0x0000002dff037e24 */ /* 0x000fe2000f8e00ff */
[----:B------:R-:W-:-:S03]  /*31e0*/  MOV R2, UR4 ;  /* 0x0000000400027c02 */ /* 0x000fc60008000f00 */
[----:B------:R-:W-:Y:S01]  /*31f0*/  VIADD R3, R3, 0x180 ;  /* 0x0000018003037836 */ /* 0x000fe20000000000 */
[----:B-1----:R-:W-:-:S04]  /*3200*/  SHF.L.U32 R5, R5, 0x1f, RZ ;  /* 0x0000001f05057819 */ /* 0x002fc800000006ff */
[----:B------:R-:W1:Y:S02]  /*3210*/  SYNCS.PHASECHK.TRANS64.TRYWAIT P0, [UR6+0x8], R5 ;  /* 0x00000805ff0075a7 */ /* 0x000e640008001106 */
[----:B-1----:R-:W-:Y:S05]  /*3220*/  @P0 BRA `(.L_x_65) ;  /* 0x0000000000080947 */ /* 0x002fea0003800000 */
[----:B------:R-:W1:Y:S02]  /*3230*/  SYNCS.PHASECHK.TRANS64.TRYWAIT P0, [UR6+0x8], R5 ;  /* 0x00000805ff0075a7 */ /* 0x000e640008001106 */
[----:B-1----:R-:W-:Y:S05]  /*3240*/  @!P0 BRA `(.L_x_66) ;  /* 0x0000006c00048947 */ /* 0x002fea0003800000 */
.L_x_65:
[----:B-1----:R-:W-:Y:S01]  /*3250*/  HFMA2 R4, -RZ, RZ, 0, 5.9604644775390625e-08 ;  /* 0x00000001ff047431 */ /* 0x002fe200000001ff */
[----:B------:R-:W-:Y:S01]  /*3260*/  UPRMT UR7, UR4, 0x654, UR8 ;  /* 0x0000065404077896 */ /* 0x000fe20008000008 */
[----:B------:R-:W-:Y:S01]  /*3270*/  IMAD.MOV.U32 R7, RZ, RZ, 0xffff ;  /* 0x0000ffffff077424 */ /* 0x000fe200078e00ff */
[----:B------:R-:W-:Y:S01]  /*3280*/  PRMT R2, R2, 0x654, R3 ;  /* 0x0000065402027816 */ /* 0x000fe20000000003 */
[----:B------:R-:W-:Y:S02]  /*3290*/  IMAD.MOV.U32 R5, RZ, RZ, 0x4 ;  /* 0x00000004ff057424 */ /* 0x000fe400078e00ff */
[----:B------:R-:W-:Y:S01]  /*32a0*/  IMAD.SHL.U32 R8, R9, 0x20, RZ ;  /* 0x0000002009087824 */ /* 0x000fe200078e00ff */
[----:B------:R-:W-:Y:S02]  /*32b0*/  MOV R3, UR7 ;  /* 0x0000000700037c02 */ /* 0x000fe40008000f00 */
[-C--:B------:R-:W-:Y:S01]  /*32c0*/  SHF.L.U32 R7, R7, R9.reuse, RZ ;  /* 0x0000000907077219 */ /* 0x080fe200000006ff */
[----:B------:R1:W-:Y:S01]  /*32d0*/  SYNCS.ARRIVE.TRANS64.RED RZ, [UR7], R5 ;  /* 0x00000005ffff79a7 */ /* 0x0003e20008000407 */
[----:B------:R-:W-:Y:S01]  /*32e0*/  SHF.L.U32 R6, R4, R9, RZ ;  /* 0x0000000904067219 */ /* 0x000fe200000006ff */
[----:B------:R1:W-:Y:S04]  /*32f0*/  STS [UR45+0x180], R8 ;  /* 0x00018008ff007988 */ /* 0x0003e8000800082d */
[----:B------:R1:W-:Y:S04]  /*3300*/  STAS [R2.64], R9 ;  /* 0x0000000902007dbd */ /* 0x0003e8000c0008ff */
[----:B------:R1:W-:Y:S04]  /*3310*/  ATOMS.OR RZ, [UR6+0x14], R7 ;  /* 0x00001407ffff798c */ /* 0x0003e8000b000006 */
[----:B------:R1:W-:Y:S04]  /*3320*/  ATOMS.OR RZ, [UR6+0x18], R6 ;  /* 0x00001806ffff798c */ /* 0x0003e8000b000006 */
[----:B------:R1:W-:Y:S02]  /*3330*/  ATOMS.XOR RZ, [UR6+0x10], R4 ;  /* 0x00001004ffff798c */ /* 0x0003e4000b800006 */
.L_x_62:
[----:B------:R-:W-:Y:S05]  /*3340*/  BSYNC B0 ;  /* 0x0000000000007941 */ /* 0x000fea0003800000 */
.L_x_61:
[----:B------:R-:W-:Y:S05]  /*3350*/  BRA.U UP0, `(.L_x_67) ;  /* 0x00000001006c7547 */ /* 0x000fea000b800000 */
[----:B------:R-:W-:-:S03]  /*3360*/  UMOV UR7, 0xffffffff ;  /* 0xffffffff00077882 */ /* 0x000fc60000000000 */
[----:B------:R-:W-:Y:S05]  /*3370*/  BRA.DIV UR7, `(.L_x_68) ;  /* 0x0000006a07d07947 */ /* 0x000fea000b800000 */
[----:B------:R-:W-:-:S13]  /*3380*/  ELECT P6, URZ, PT ;  /* 0x0000000000ff782f */ /* 0x000fda00038c0000 */
.L_x_180:
[----:B------:R-:W-:Y:S05]  /*3390*/  @!P6 BRA `(.L_x_67) ;  /* 0x00000000005ce947 */ /* 0x000fea0003800000 */
[----:B-1----:R-:W1:Y:S02]  /*33a0*/  LDS R3, [UR6+0x10] ;  /* 0x00001006ff037984 */ /* 0x002e640008000800 */
[----:B-1----:R-:W-:-:S04]  /*33b0*/  SHF.L.U32 R3, R3, 0x1f, RZ ;  /* 0x0000001f03037819 */ /* 0x002fc800000006ff */
[----:B------:R-:W1:Y:S02]  /*33c0*/  SYNCS.PHASECHK.TRANS64.TRYWAIT P0, [UR6+0x8], R3 ;  /* 0x00000803ff0075a7 */ /* 0x000e640008001106 */
[----:B-1----:R-:W-:Y:S05]  /*33d0*/  @P0 BRA `(.L_x_69) ;  /* 0x0000000000080947 */ /* 0x002fea0003800000 */
[----:B------:R-:W1:Y:S02]  /*33e0*/  SYNCS.PHASECHK.TRANS64.TRYWAIT P0, [UR6+0x8], R3 ;  /* 0x00000803ff0075a7 */ /* 0x000e640008001106 */
[----:B-1----:R-:W-:Y:S05]  /*33f0*/  @!P0 BRA `(.L_x_70) ;  /* 0x0000006800d08947 */ /* 0x002fea0003800000 */
.L_x_69:
[----:B------:R-:W2:Y:S01]  /*3400*/  LDS R5, [UR45+0x180] ;  /* 0x0001802dff057984 */ /* 0x000ea20008000800 */
[----:B-1----:R-:W-:Y:S02]  /*3410*/  HFMA2 R2, -RZ, RZ, 0, 5.9604644775390625e-08 ;  /* 0x00000001ff027431 */ /* 0x002fe400000001ff */
[----:B------:R-:W-:Y:S01]  /*3420*/  IMAD.MOV.U32 R3, RZ, RZ, 0xffff ;  /* 0x0000ffffff037424 */ /* 0x000fe200078e00ff */
[----:B------:R-:W-:Y:S01]  /*3430*/  UPRMT UR7, UR4, 0x654, UR8 ;  /* 0x0000065404077896 */ /* 0x000fe20008000008 */
[----:B--2---:R-:W-:-:S03]  /*3440*/  IMAD.SHL.U32 R4, R5, 0x20, RZ ;  /* 0x0000002005047824 */ /* 0x004fc600078e00ff */
[-C--:B------:R-:W-:Y:S02]  /*3450*/  SHF.L.U32 R3, R3, R5.reuse, RZ ;  /* 0x0000000503037219 */ /* 0x080fe400000006ff */
[----:B------:R-:W-:Y:S01]  /*3460*/  SHF.L.U32 R5, R2, R5, RZ ;  /* 0x0000000502057219 */ /* 0x000fe200000006ff */
[----:B------:R2:W-:Y:S04]  /*3470*/  STS [UR45+0x180], R4 ;  /* 0x00018004ff007988 */ /* 0x0005e8000800082d */
[----:B------:R2:W-:Y:S04]  /*3480*/  ATOMS.OR RZ, [UR6+0x14], R3 ;  /* 0x00001403ffff798c */ /* 0x0005e8000b000006 */
[----:B------:R2:W-:Y:S01]  /*3490*/  ATOMS.OR RZ, [UR6+0x18], R5 ;  /* 0x00001805ffff798c */ /* 0x0005e2000b000006 */
[----:B------:R-:W-:Y:S03]  /*34a0*/  SYNCS.ARRIVE.TRANS64.RED.A1T0 RZ, [UR7], RZ ;  /* 0x000000ffffff79a7 */ /* 0x000fe60008100407 */
[----:B------:R2:W-:Y:S01]  /*34b0*/  ATOMS.XOR RZ, [UR6+0x10], R2 ;  /* 0x00001002ffff798c */ /* 0x0005e2000b800006 */
[----:B------:R-:W-:Y:S05]  /*34c0*/  BRA `(.L_x_67) ;  /* 0x0000000000107947 */ /* 0x000fea0003800000 */
.L_x_60:
[----:B------:R-:W-:-:S05]  /*34d0*/  MOV R2, 0xffffffff ;  /* 0xffffffff00027802 */ /* 0x000fca0000000f00 */
[----:B------:R1:W-:Y:S02]  /*34e0*/  STS [UR45+0x180], R2 ;  /* 0x00018002ff007988 */ /* 0x0003e4000800082d */
[----:B-1----:R-:W-:Y:S02]  /*34f0*/  MOV R2, 0x3510 ;  /* 0x0000351000027802 */ /* 0x002fe40000000f00 */
[----:B-----5:R-:W-:Y:S05]  /*3500*/  CALL.REL.NOINC `($__internal_1_$__cuda_sm10x_tcgen05_guardrail_trap_phase_invalid_during_alloc) ;  /* 0x0000007000a47944 */ /* 0x020fea0003c00000 */
.L_x_67:
[----:B------:R-:W-:Y:S05]  /*3510*/  WARPSYNC.ALL ;  /* 0x0000000000007948 */ /* 0x000fea0003800000 */
[----:B------:R-:W3:Y:S01]  /*3520*/  S2UR UR7, SR_CgaCtaId ;  /* 0x00000000000779c3 */ /* 0x000ee20000008800 */
[----:B------:R-:W-:Y:S01]  /*3530*/  UMOV UR6, 0x400 ;  /* 0x0000040000067882 */ /* 0x000fe20000000000 */
[----:B------:R-:W-:-:S06]  /*3540*/  NOP ;  /* 0x0000000000007918 */ /* 0x000fcc0000000000 */
[----:B------:R-:W-:Y:S06]  /*3550*/  BAR.ARV 0x6, 0xa0 ;  /* 0x0182800000007b1d */ /* 0x000fec0000002000 */
[----:B------:R-:W4:Y:S01]  /*3560*/  LDCU UR8, c[0x0][0x38c] ;  /* 0x00007180ff0877ac */ /* 0x000f220008000800 */
[----:B------:R-:W-:Y:S01]  /*3570*/  LOP3.LUT R10, R10, 0xffff, RZ, 0xc0, !PT ;  /* 0x0000ffff0a0a7812 */ /* 0x000fe200078ec0ff */
[----:B-1----:R-:W-:Y:S01]  /*3580*/  IMAD.MOV.U32 R9, RZ, RZ, 0x1 ;  /* 0x00000001ff097424 */ /* 0x002fe200078e00ff */
[----:B------:R-:W-:Y:S01]  /*3590*/  LOP3.LUT R0, R0, 0xffff, RZ, 0xc0, !PT ;  /* 0x0000ffff00007812 */ /* 0x000fe200078ec0ff */
[----:B------:R-:W-:Y:S01]  /*35a0*/  IMAD.MOV.U32 R8, RZ, RZ, RZ ;  /* 0x000000ffff087224 */ /* 0x000fe200078e00ff */
[----:B------:R-:W-:Y:S01]  /*35b0*/  R2UR UR12, R10 ;  /* 0x000000000a0c72ca */ /* 0x000fe200000e0000 */
[----:B------:R-:W-:Y:S01]  /*35c0*/  UMOV UR19, URZ ;  /* 0x000000ff00137c82 */ /* 0x000fe20008000000 */
[----:B------:R-:W-:Y:S01]  /*35d0*/  R2UR UR11, R0 ;  /* 0x00000000000b72ca */ /* 0x000fe200000e0000 */
[----:B------:R-:W-:Y:S01]  /*35e0*/  UMOV UR18, URZ ;  /* 0x000000ff00127c82 */ /* 0x000fe20008000000 */
[----:B------:R-:W-:Y:S01]  /*35f0*/  UMOV UR17, URZ ;  /* 0x000000ff00117c82 */ /* 0x000fe20008000000 */
[----:B---3--:R-:W-:-:S02]  /*3600*/  ULEA UR7, UR7, UR6, 0x18 ;  /* 0x0000000607077291 */ /* 0x008fc4000f8ec0ff */
[----:B------:R-:W-:Y:S02]  /*3610*/  UISETP.NE.AND UP2, UPT, UR5, URZ, UPT ;  /* 0x000000ff0500728c */ /* 0x000fe4000bf45270 */
[----:B------:R-:W-:Y:S02]  /*3620*/  UIADD3 UR13, UPT, UPT, UR7, 0x8400, URZ ;  /* 0x00008400070d7890 */ /* 0x000fe4000fffe0ff */
[----:B------:R-:W-:Y:S02]  /*3630*/  UIADD3 UR14, UPT, UPT, UR7, 0x28400, URZ ;  /* 0x00028400070e7890 */ /* 0x000fe4000fffe0ff */
[----:B----4-:R-:W-:Y:S01]  /*3640*/  UIADD3 UR8, UPT, UPT, UR8, 0x3f, URZ ;  /* 0x0000003f08087890 */ /* 0x010fe2000fffe0ff */
[----:B--2---:R-:W1:Y:S01]  /*3650*/  LDS R2, [UR7+0x180] ;  /* 0x00018007ff027984 */ /* 0x004e620008000800 */
[----:B------:R-:W-:Y:S02]  /*3660*/  USHF.R.U32.HI UR13, URZ, 0x4, UR13 ;  /* 0x00000004ff0d7899 */ /* 0x000fe4000801160d */
[----:B------:R-:W-:-:S02]  /*3670*/  USHF.R.S32.HI UR6, URZ, 0x1f, UR8 ;  /* 0x0000001fff067899 */ /* 0x000fc40008011408 */
[----:B------:R-:W-:Y:S02]  /*3680*/  USHF.R.U32.HI UR14, URZ, 0x4, UR14 ;  /* 0x00000004ff0e7899 */ /* 0x000fe4000801160e */
[----:B------:R-:W-:Y:S02]  /*3690*/  ULEA.HI UR6, UR6, UR8, URZ, 0x6 ;  /* 0x0000000806067291 */ /* 0x000fe4000f8f30ff */
[----:B------:R-:W-:Y:S02]  /*36a0*/  ULOP3.LUT UR13, UR13, 0x3fff, URZ, 0xc0, !UPT ;  /* 0x00003fff0d0d7892 */ /* 0x000fe4000f8ec0ff */
[----:B------:R-:W-:Y:S02]  /*36b0*/  USHF.R.S32.HI UR6, URZ, 0x6, UR6 ;  /* 0x00000006ff067899 */ /* 0x000fe40008011406 */
[----:B------:R-:W-:Y:S02]  /*36c0*/  ULOP3.LUT UR14, UR14, 0x3fff, URZ, 0xc0, !UPT ;  /* 0x00003fff0e0e7892 */ /* 0x000fe4000f8ec0ff */
[----:B------:R-:W-:Y:S01]  /*36d0*/  UISETP.LT.AND UP0, UPT, UR6, 0x1, UPT ;  /* 0x000000010600788c */ /* 0x000fe2000bf01270 */
[----:B------:R-:W-:Y:S01]  /*36e0*/  UMOV UR28, 0x0 ;  /* 0x00000000001c7882 */ /* 0x000fe20000000000 */
[----:B------:R-:W-:Y:S01]  /*36f0*/  UMOV UR29, 0x10200010 ;  /* 0x10200010001d7882 */ /* 0x000fe20000000000 */
[----:B------:R-:W-:-:S02]  /*3700*/  ULOP3.LUT UR13, UR13, 0x10000, URZ, 0xfc, !UPT ;  /* 0x000100000d0d7892 */ /* 0x000fc4000f8efcff */
[----:B------:R-:W-:Y:S02]  /*3710*/  ULOP3.LUT UR14, UR14, 0x10000, URZ, 0xfc, !UPT ;  /* 0x000100000e0e7892 */ /* 0x000fe4000f8efcff */
[----:B------:R-:W-:Y:S01]  /*3720*/  USEL UR20, UR6, 0x1, !UP0 ;  /* 0x0000000106147887 */ /* 0x000fe2000c000000 */
[----:B------:R-:W-:Y:S01]  /*3730*/  UMOV UR26, 0x0 ;  /* 0x00000000001a7882 */ /* 0x000fe20000000000 */
[----:B------:R-:W-:Y:S01]  /*3740*/  UMOV UR27, 0x10200010 ;  /* 0x10200010001b7882 */ /* 0x000fe20000000000 */
[----:B------:R-:W-:Y:S01]  /*3750*/  UMOV UR24, 0x0 ;  /* 0x0000000000187882 */ /* 0x000fe20000000000 */
[----:B------:R-:W-:Y:S01]  /*3760*/  UMOV UR25, 0x10200010 ;  /* 0x1020001000197882 */ /* 0x000fe20000000000 */
[----:B------:R-:W-:Y:S01]  /*3770*/  UMOV UR22, 0x0 ;  /* 0x0000000000167882 */ /* 0x000fe20000000000 */
[----:B------:R-:W-:Y:S01]  /*3780*/  UMOV UR23, 0x10200010 ;  /* 0x1020001000177882 */ /* 0x000fe20000000000 */
[----:B-1----:R-:W-:Y:S02]  /*3790*/  R2UR UR21, R2 ;  /* 0x00000000021572ca */ /* 0x002fe400000e0000 */
[----:B------:R-:W-:-:S13]  /*37a0*/  CS2R R2, SRZ ;  /* 0x0000000000027805 */ /* 0x000fda000001ff00 */
.L_x_78:
[C---:B------:R-:W-:Y:S02]  /*37b0*/  LEA R0, R8.reuse, UR7, 0x3 ;  /* 0x0000000708007c11 */ /* 0x040fe4000f8e18ff */
[----:B------:R-:W-:Y:S02]  /*37c0*/  SHF.L.U32 R4, R3, 0x1f, RZ ;  /* 0x0000001f03047819 */ /* 0x000fe400000006ff */
[----:B------:R-:W-:Y:S02]  /*37d0*/  LEA R5, R8, UR7, 0x4 ;  /* 0x0000000708057c11 */ /* 0x000fe4000f8e20ff */
[----:B------:R-:W1:Y:S02]  /*37e0*/  SYNCS.PHASECHK.TRANS64.TRYWAIT P0, [R0+URZ+0xd0], R4 ;  /* 0x0000d004000075a7 */ /* 0x000e6400080011ff */
[----:B-1-34-:R-:W-:Y:S05]  /*37f0*/  @!P0 BRA `(.L_x_71) ;  /* 0x0000006400e88947 */ /* 0x01afea0003800000 */
.L_x_181:
[----:B-1----:R-:W1:Y:S01]  /*3800*/  LDS.128 R4, [R5+0x160] ;  /* 0x0001600005047984 */ /* 0x002e620000000c00 */
[----:B------:R-:W-:Y:S02]  /*3810*/  VIADD R0, R0, 0xe0 ;  /* 0x000000e000007836 */ /* 0x000fe40000000000 */
[----:B------:R-:W-:Y:S01]  /*3820*/  VIADD R8, R8, 0x1 ;  /* 0x0000000108087836 */ /* 0x000fe20000000000 */
[----:B------:R-:W-:Y:S01]  /*3830*/  @!PT LDS RZ, [RZ] ;  /* 0x00000000fffff984 */ /* 0x000fe20000000800 */
[----:B------:R-:W-:Y:S01]  /*3840*/  @!PT LDS RZ, [RZ] ;  /* 0x00000000fffff984 */ /* 0x000fe20000000800 */
[----:B------:R-:W-:Y:S01]  /*3850*/  @!PT LDS RZ, [RZ] ;  /* 0x00000000fffff984 */ /* 0x000fe20000000800 */
[----:B------:R-:W-:Y:S01]  /*3860*/  @!PT LDS RZ, [RZ] ;  /* 0x00000000fffff984 */ /* 0x000fe20000000800 */
[----:B------:R2:W-:Y:S06]  /*3870*/  MEMBAR.ALL.CTA ;  /* 0x0000000000007992 */ /* 0x0005ec0000008000 */
[----:B--2---:R-:W2:Y:S01]  /*3880*/  FENCE.VIEW.ASYNC.S ;  /* 0x00000000000073c6 */ /* 0x004ea20000000000 */
[----:B------:R-:W-:-:S04]  /*3890*/  PRMT R0, RZ, 0x654, R0 ;  /* 0x00000654ff007816 */ /* 0x000fc80000000000 */
[----:B--2---:R2:W-:Y:S01]  /*38a0*/  SYNCS.ARRIVE.TRANS64.RED.A1T0 RZ, [R0+URZ], RZ ;  /* 0x000000ff00ff79a7 */ /* 0x0045e200081004ff */
[----:B-1----:R-:W-:Y:S01]  /*38b0*/  LOP3.LUT P1, RZ, R6, 0x1, RZ, 0xc0, !PT ;  /* 0x0000000106ff7812 */ /* 0x002fe2000782c0ff */
[----:B--2---:R-:W-:-:S12]  /*38c0*/  BRA.U UP2, `(.L_x_72) ;  /* 0x0000000502087547 */ /* 0x004fd8000b800000 */
[----:B------:R-:W1:Y:S01]  /*38d0*/  LDCU UR8, c[0x0][0x38c] ;  /* 0x00007180ff0877ac */ /* 0x000e620008000800 */
[----:B------:R-:W-:Y:S02]  /*38e0*/  PLOP3.LUT P2, PT, PT, PT, PT, 0x80, 0x8 ;  /* 0x000000000008781c */ /* 0x000fe40003f4f070 */
[----:B------:R-:W-:Y:S01]  /*38f0*/  SHF.L.U32 R4, R9, 0x1f, RZ ;  /* 0x0000001f09047819 */ /* 0x000fe200000006ff */
[----:B------:R-:W-:Y:S02]  /*3900*/  ULEA UR9, UR19, UR7, 0x3 ;  /* 0x0000000713097291 */ /* 0x000fe4000f8e18ff */
[----:B------:R-:W-:Y:S02]  /*3910*/  ULEA UR10, UR19, UR21, 0x7 ;  /* 0x00000015130a7291 */ /* 0x000fe4000f8e38ff */
[----:B-1----:R-:W-:-:S06]  /*3920*/  UISETP.GE.AND UP0, UPT, UR8, 0x1, UPT ;  /* 0x000000010800788c */ /* 0x002fcc000bf06270 */
[----:B------:R-:W-:-:S05]  /*3930*/  PLOP3.LUT P0, PT, PT, PT, UP0, 0x80, 0x8 ;  /* 0x000000000008781c */ /* 0x000fca0003f0f008 */
[----:B------:R-:W-:-:S08]  /*3940*/  @UP0 ULEA UR8, UR18, UR7, 0x3 ;  /* 0x0000000712080291 */ /* 0x000fd0000f8e18ff */
[----:B------:R-:W-:-:S04]  /*3950*/  @P0 SHF.L.U32 R0, R2, 0x1f, RZ ;  /* 0x0000001f02000819 */ /* 0x000fc800000006ff */
[----:B------:R1:W2:Y:S01]  /*3960*/  @P0 SYNCS.PHASECHK.TRANS64.TRYWAIT P2, [UR8], R0 ;  /* 0x00000000ff0005a7 */ /* 0x0002a20008041108 */
[----:B------:R-:W3:Y:S02]  /*3970*/  SYNCS.PHASECHK.TRANS64.TRYWAIT P0, [UR9+0x110], R4 ;  /* 0x00011004ff0075a7 */ /* 0x000ee40008001109 */
[----:B-123--:R-:W-:Y:S05]  /*3980*/  @!P0 BRA `(.L_x_73) ;  /* 0x0000006400988947 */ /* 0x00efea0003800000 */
.L_x_183:
[----:B------:R-:W-:Y:S01]  /*3990*/  UMOV UR16, UR17 ;  /* 0x0000001100107c82 */ /* 0x000fe20008000000 */
[----:B------:R-:W-:Y:S05]  /*39a0*/  BRA.U !UP0, `(.L_x_74) ;  /* 0x0000000108c07547 */ /* 0x000fea000b800000 */
[----:B------:R-:W-:Y:S02]  /*39b0*/  UIADD3 UR16, UPT, UPT, UR20, UR17, URZ ;  /* 0x0000001114107290 */ /* 0x000fe4000fffe0ff */
[----:B------:R-:W-:Y:S01]  /*39c0*/  UPLOP3.LUT UP3, UPT, UPT, UPT, UPT, 0x40, 0x4 ;  /* 0x000000000004789c */ /* 0x000fe20003f6e870 */
[----:B------:R-:W-:Y:S01]  /*39d0*/  UMOV UR15, UR6 ;  /* 0x00000006000f7c82 */ /* 0x000fe20008000000 */
[----:B------:R-:W-:-:S09]  /*39e0*/  UMOV UR46, UR18 ;  /* 0x00000012002e7c82 */ /* 0x000fd20008000000 */
.L_x_77:
[----:B--2---:R-:W-:Y:S01]  /*39f0*/  ULEA UR8, UR46, UR7, 0x3 ;  /* 0x000000072e087291 */ /* 0x004fe2000f8e18ff */
[----:B---3--:R-:W-:Y:S11]  /*3a00*/  @P2 BRA `(.L_x_75) ;  /* 0x00000000000c2947 */ /* 0x008ff60003800000 */
[----:B-1----:R-:W-:Y:S04]  /*3a10*/  SHF.L.U32 R4, R2, 0x1f, RZ ;  /* 0x0000001f02047819 */ /* 0x002fe800000006ff */
[----:B------:R-:W1:Y:S02]  /*3a20*/  SYNCS.PHASECHK.TRANS64.TRYWAIT P0, [UR8], R4 ;  /* 0x00000004ff0075a7 */ /* 0x000e640008001108 */
[----:B-1----:R-:W-:Y:S05]  /*3a30*/  @!P0 BRA `(.L_x_76) ;  /* 0x0000006400848947 */ /* 0x002fea0003800000 */
.L_x_75:
[----:B------:R-:W-:Y:S01]  /*3a40*/  UISETP.NE.AND UP0, UPT, UR15, 0x1, UPT ;  /* 0x000000010f00788c */ /* 0x000fe2000bf05270 */
[----:B------:R-:W-:Y:S01]  /*3a50*/  PLOP3.LUT P2, PT, PT, PT, PT, 0x80, 0x8 ;  /* 0x000000000008781c */ /* 0x000fe20003f4f070 */
[----:B------:R-:W-:Y:S02]  /*3a60*/  UIADD3 UR18, UPT, UPT, UR46, 0x1, URZ ;  /* 0x000000012e127890 */ /* 0x000fe4000fffe0ff */
[----:B------:R-:W-:Y:S02]  /*3a70*/  ULEA UR32, UR46, UR14, 0x9 ;  /* 0x0000000e2e207291 */ /* 0x000fe4000f8e48ff */
[----:B------:R-:W-:Y:S01]  /*3a80*/  UISETP.NE.AND UP1, UPT, UR18, 0x8, UPT ;  /* 0x000000081200788c */ /* 0x000fe2000bf25270 */
[----:B------:R-:W-:Y:S01]  /*3a90*/  PLOP3.LUT P0, PT, PT, PT, UP0, 0x80, 0x8 ;  /* 0x000000000008781c */ /* 0x000fe20003f0f008 */
[----:B------:R-:W-:Y:S02]  /*3aa0*/  UIADD3 UR44, UPT, UPT, UR32, 0x2, URZ ;  /* 0x00000002202c7890 */ /* 0x000fe4000fffe0ff */
[----:B------:R-:W-:Y:S02]  /*3ab0*/  USEL UR31, URZ, 0x1, UP1 ;  /* 0x00000001ff1f7887 */ /* 0x000fe40008800000 */
[----:B------:R-:W-:Y:S02]  /*3ac0*/  USEL UR18, UR18, URZ, UP1 ;  /* 0x000000ff12127287 */ /* 0x000fe40008800000 */
[----:B------:R-:W-:Y:S02]  /*3ad0*/  UIADD3 UR40, UPT, UPT, UR32, 0x4, URZ ;  /* 0x0000000420287890 */ /* 0x000fe4000fffe0ff */
[----:B------:R-:W-:Y:S01]  /*3ae0*/  @UP0 ULEA UR30, UR18, UR7, 0x3 ;  /* 0x00000007121e0291 */ /* 0x000fe2000f8e18ff */
[----:B------:R-:W-:Y:S01]  /*3af0*/  LOP3.LUT R2, R2, UR31, RZ, 0x3c, !PT ;  /* 0x0000001f02027c12 */ /* 0x000fe2000f8e3cff */
[----:B------:R-:W-:Y:S02]  /*3b00*/  UIADD3 UR36, UPT, UPT, UR32, 0x6, URZ ;  /* 0x0000000620247890 */ /* 0x000fe4000fffe0ff */
[----:B------:R-:W-:Y:S01]  /*3b10*/  UIADD3 UR8, UPT, UPT, UR8, 0x40, URZ ;  /* 0x0000004008087890 */ /* 0x000fe2000fffe0ff */
[----:B-1----:R-:W-:Y:S01]  /*3b20*/  @P0 SHF.L.U32 R0, R2, 0x1f, RZ ;  /* 0x0000001f02000819 */ /* 0x002fe200000006ff */
[----:B------:R-:W-:Y:S02]  /*3b30*/  UIADD3 UR17, UPT, UPT, UR17, 0x1, URZ ;  /* 0x0000000111117890 */ /* 0x000fe4000fffe0ff */
[----:B------:R-:W-:Y:S01]  /*3b40*/  UIADD3 UR15, UPT, UPT, UR15, -0x1, URZ ;  /* 0xffffffff0f0f7890 */ /* 0x000fe2000fffe0ff */
[----:B------:R2:W3:Y:S01]  /*3b50*/  @P0 SYNCS.PHASECHK.TRANS64.TRYWAIT P2, [UR30], R0 ;  /* 0x00000000ff0005a7 */ /* 0x0004e2000804111e */
[----:B------:R-:W-:Y:S02]  /*3b60*/  ULEA UR30, UR46, UR13, 0xa ;  /* 0x0000000d2e1e7291 */ /* 0x000fe4000f8e50ff */
[----:B------:R-:W-:Y:S02]  /*3b70*/  UISETP.NE.AND UP0, UPT, UR17, UR16, UPT ;  /* 0x000000101100728c */ /* 0x000fe4000bf05270 */
[----:B------:R-:W-:Y:S02]  /*3b80*/  UIADD3 UR42, UPT, UPT, UR30, 0x2, URZ ;  /* 0x000000021e2a7890 */ /* 0x000fe4000fffe0ff */
[----:B------:R-:W-:Y:S02]  /*3b90*/  UIADD3 UR38, UPT, UPT, UR30, 0x4, URZ ;  /* 0x000000041e267890 */ /* 0x000fe4000fffe0ff */
[----:B------:R-:W-:Y:S01]  /*3ba0*/  UIADD3 UR34, UPT, UPT, UR30, 0x6, URZ ;  /* 0x000000061e227890 */ /* 0x000fe2000fffe0ff */
[----:B------:R-:W-:Y:S01]  /*3bb0*/  UMOV UR33, 0x40004040 ;  /* 0x4000404000217882 */ /* 0x000fe20000000000 */
[----:B------:R-:W-:Y:S01]  /*3bc0*/  UMOV UR31, 0x40004040 ;  /* 0x40004040001f7882 */ /* 0x000fe20000000000 */
[----:B------:R-:W-:Y:S01]  /*3bd0*/  UMOV UR45, 0x40004040 ;  /* 0x40004040002d7882 */ /* 0x000fe20000000000 */
[----:B------:R2:W-:Y:S01]  /*3be0*/  UTCHMMA.2CTA gdesc[UR30], gdesc[UR32], tmem[UR10], tmem[UR28], idesc[UR29], UP3 ;  /* 0x00ff1c201e0075ea */ /* 0x0005e20009a0000a */
[----:B------:R-:W-:Y:S01]  /*3bf0*/  UPLOP3.LUT UP3, UPT, UPT, UPT, UPT, 0x80, 0x8 ;  /* 0x000000000008789c */ /* 0x000fe20003f6f070 */
[----:B------:R-:W-:Y:S01]  /*3c00*/  UMOV UR43, 0x40004040 ;  /* 0x40004040002b7882 */ /* 0x000fe20000000000 */
[----:B------:R-:W-:Y:S01]  /*3c10*/  UMOV UR41, 0x40004040 ;  /* 0x4000404000297882 */ /* 0x000fe20000000000 */
[----:B------:R2:W-:Y:S01]  /*3c20*/  UTCHMMA.2CTA gdesc[UR42], gdesc[UR44], tmem[UR10], tmem[UR26], idesc[UR27], UPT ;  /* 0x00ff1a2c2a0075ea */ /* 0x0005e2000ba0000a */
[----:B------:R-:W-:Y:S01]  /*3c30*/  UMOV UR39, 0x40004040 ;  /* 0x4000404000277882 */ /* 0x000fe20000000000 */
[----:B------:R-:W-:Y:S01]  /*3c40*/  UMOV UR37, 0x40004040 ;  /* 0x4000404000257882 */ /* 0x000fe20000000000 */
[----:B------:R-:W-:Y:S01]  /*3c50*/  UMOV UR35, 0x40004040 ;  /* 0x4000404000237882 */ /* 0x000fe20000000000 */
[----:B------:R2:W-:Y:S01]  /*3c60*/  UTCHMMA.2CTA gdesc[UR38], gdesc[UR40], tmem[UR10], tmem[UR24], idesc[UR25], UPT ;  /* 0x00ff1828260075ea */ /* 0x0005e2000ba0000a */
[----:B------:R2:W-:Y:S01]  /*3c70*/  UTCHMMA.2CTA gdesc[UR34], gdesc[UR36], tmem[UR10], tmem[UR22], idesc[UR23], UPT ;  /* 0x00ff1624220075ea */ /* 0x0005e2000ba0000a */
[----:B------:R2:W-:Y:S01]  /*3c80*/  UTCBAR.2CTA.MULTICAST [UR8], URZ, UR12 ;  /* 0x000000ff080073e9 */ /* 0x0005e2000820080c */
[----:B------:R-:W-:Y:S01]  /*3c90*/  UMOV UR46, UR18 ;  /* 0x00000012002e7c82 */ /* 0x000fe20008000000 */
[----:B------:R-:W-:Y:S05]  /*3ca0*/  BRA.U UP0, `(.L_x_77) ;  /* 0xfffffffd00507547 */ /* 0x000fea000b83ffff */
.L_x_74:
[----:B------:R-:W-:Y:S01]  /*3cb0*/  UIADD3 UR9, UPT, UPT, UR9, 0xf0, URZ ;  /* 0x000000f009097890 */ /* 0x000fe2000fffe0ff */
[----:B------:R-:W-:-:S08]  /*3cc0*/  UMOV UR17, UR16 ;  /* 0x0000001000117c82 */ /* 0x000fd00008000000 */
[----:B------:R4:W-:Y:S01]  /*3cd0*/  UTCBAR.2CTA.MULTICAST [UR9], URZ, UR11 ;  /* 0x000000ff090073e9 */ /* 0x0009e2000820080b */
[----:B------:R-:W-:Y:S02]  /*3ce0*/  NOP ;  /* 0x0000000000007918 */ /* 0x000fe40000000000 */
.L_x_72:
[----:B------:R-:W-:Y:S01]  /*3cf0*/  UIADD3 UR19, UPT, UPT, UR19, 0x1, URZ ;  /* 0x0000000113137890 */ /* 0x000fe2000fffe0ff */
[----:B------:R-:W-:-:S03]  /*3d00*/  ISETP.NE.AND P0, PT, R8, 0x2, PT ;  /* 0x000000020800780c */ /* 0x000fc60003f05270 */
[----:B------:R-:W-:Y:S01]  /*3d10*/  UISETP.NE.AND UP0, UPT, UR19, 0x4, UPT ;  /* 0x000000041300788c */ /* 0x000fe2000bf05270 */
[----:B-12---:R-:W-:Y:S02]  /*3d20*/  SEL R0, RZ, 0x1, P0 ;  /* 0x00000001ff007807 */ /* 0x006fe40000000000 */
[----:B------:R-:W-:Y:S01]  /*3d30*/  SEL R8, R8, RZ, P0 ;  /* 0x000000ff08087207 */ /* 0x000fe20000000000 */
[----:B------:R-:W-:Y:S01]  /*3d40*/  USEL UR8, URZ, 0x1, UP0 ;  /* 0x00000001ff087887 */ /* 0x000fe20008000000 */
[----:B------:R-:W-:Y:S01]  /*3d50*/  LOP3.LUT R3, R3, R0, RZ, 0x3c, !PT ;  /* 0x0000000003037212 */ /* 0x000fe200078e3cff */
[----:B------:R-:W-:-:S04]  /*3d60*/  USEL UR19, UR19, URZ, UP0 ;  /* 0x000000ff13137287 */ /* 0x000fc80008000000 */
[----:B------:R-:W-:Y:S01]  /*3d70*/  LOP3.LUT R9, R9, UR8, RZ, 0x3c, !PT ;  /* 0x0000000809097c12 */ /* 0x000fe2000f8e3cff */
[----:B------:R-:W-:Y:S07]  /*3d80*/  @P1 BRA `(.L_x_78) ;  /* 0xfffffff800881947 */ /* 0x000fee000383ffff */
[----:B------:R-:W1:Y:S01]  /*3d90*/  S2UR UR6, SR_CgaCtaId ;  /* 0x00000000000679c3 */ /* 0x000e620000008800 */
[----:B------:R-:W-:Y:S01]  /*3da0*/  ELECT P0, URZ, PT ;  /* 0x0000000000ff782f */ /* 0x000fe20003800000 */
[----:B------:R-:W-:Y:S01]  /*3db0*/  HFMA2 R0, -RZ, RZ, 0, 5.9604644775390625e-08 ;  /* 0x00000001ff007431 */ /* 0x000fe200000001ff */
[----:B------:R-:W-:-:S05]  /*3dc0*/  UMOV UR8, 0x40 ;  /* 0x0000004000087882 */ /* 0x000fca0000000000 */
[----:B------:R-:W-:Y:S01]  /*3dd0*/  UVIRTCOUNT.DEALLOC.SMPOOL 0x80 ;  /* 0x000000800000784c */ /* 0x000fe20000000000 */
[----:B------:R-:W-:Y:S02]  /*3de0*/  UISETP.NE.AND UP0, UPT, UR5, URZ, UPT ;  /* 0x000000ff0500728c */ /* 0x000fe4000bf05270 */
[----:B-1----:R-:W-:-:S09]  /*3df0*/  ULEA UR6, UR6, UR8, 0x18 ;  /* 0x0000000806067291 */ /* 0x002fd2000f8ec0ff */
[----:B------:R1:W-:Y:S01]  /*3e00*/  @P0 STS.U8 [UR6+0x1c], R0 ;  /* 0x00001c00ff000988 */ /* 0x0003e20008000006 */
[----:B------:R-:W-:Y:S05]  /*3e10*/  BRA.U UP0, `(.L_x_79) ;  /* 0x0000000100a07547 */ /* 0x000fea000b800000 */
[----:B------:R-:W-:Y:S01]  /*3e20*/  UIADD3 UR5, UPT, UPT, UR7, 0x110, URZ ;  /* 0x0000011007057890 */ /* 0x000fe2000fffe0ff */
[----:B------:R-:W-:-:S03]  /*3e30*/  SHF.L.U32 R2, R9, 0x1f, RZ ;  /* 0x0000001f09027819 */ /* 0x000fc600000006ff */
[----:B------:R-:W-:-:S09]  /*3e40*/  ULEA UR8, UR19, UR5, 0x3 ;  /* 0x0000000513087291 */ /* 0x000fd2000f8e18ff */
[----:B------:R-:W2:Y:S02]  /*3e50*/  SYNCS.PHASECHK.TRANS64.TRYWAIT P0, [UR8], R2 ;  /* 0x00000002ff0075a7 */ /* 0x000ea40008001108 */
[----:B--2---:R-:W-:Y:S05]  /*3e60*/  @!P0 BRA `(.L_x_80) ;  /* 0x0000006000908947 */ /* 0x004fea0003800000 */
.L_x_186:
[----:B----4-:R-:W-:-:S04]  /*3e70*/  UIADD3 UR9, UPT, UPT, UR19, 0x1, URZ ;  /* 0x0000000113097890 */ /* 0x010fc8000fffe0ff */
        /* <DEDUP_REMOVED lines=8> */
.L_x_188:
        /* <DEDUP_REMOVED lines=9> */
.L_x_190:
[----:B------:R-:W-:-:S04]  /*3f90*/  UIADD3 UR9, UPT, UPT, UR9, 0x1, URZ ;  /* 0x0000000109097890 */ /* 0x000fc8000fffe0ff */
[----:B------:R-:W-:-:S04]  /*3fa0*/  UISETP.NE.AND UP1, UPT, UR9, 0x4, UPT ;  /* 0x000000040900788c */ /* 0x000fc8000bf25270 */
[----:B------:R-:W-:Y:S02]  /*3fb0*/  USEL UR8, URZ, 0x1, UP1 ;  /* 0x00000001ff087887 */ /* 0x000fe40008800000 */
[----:B------:R-:W-:-:S04]  /*3fc0*/  USEL UR9, UR9, URZ, UP1 ;  /* 0x000000ff09097287 */ /* 0x000fc80008800000 */
[----:B------:R-:W-:Y:S01]  /*3fd0*/  ULEA UR9, UR9, UR5, 0x3 ;  /* 0x0000000509097291 */ /* 0x000fe2000f8e18ff */
[----:B------:R-:W-:-:S04]  /*3fe0*/  LOP3.LUT R2, R2, UR8, RZ, 0x3c, !PT ;  /* 0x0000000802027c12 */ /* 0x000fc8000f8e3cff */
[----:B------:R-:W-:Y:S01]  /*3ff0*/  SHF.L.U32 R2, R2, 0x1f, RZ ;  /* 0x0000001f02027819 */ /* 0x000fe200000006ff */
[----:B-1----:R-:W-:-:S04]  /*4000*/  IMAD.U32 R0, RZ, RZ, UR9 ;  /* 0x00000009ff007e24 */ /* 0x002fc8000f8e00ff */
[----:B------:R1:W2:Y:S03]  /*4010*/  SYNCS.PHASECHK.TRANS64.TRYWAIT P0, [R0+URZ], R2 ;  /* 0x00000002000075a7 */ /* 0x0002a600080011ff */
[----:B--2---:R-:W-:Y:S05]  /*4020*/  @!P0 NANOSLEEP.SYNCS 0x989680 ;  /* 0x009896800000895d */ /* 0x004fea0003900000 */
[----:B------:R-:W2:Y:S02]  /*4030*/  @!P0 SYNCS.PHASECHK.TRANS64 P0, [R0+URZ], R2 ;  /* 0x00000002000085a7 */ /* 0x000ea400080010ff */
[----:B--2---:R-:W-:Y:S05]  /*4040*/  @P0 BRA `(.L_x_83) ;  /* 0x0000000000200947 */ /* 0x004fea0003800000 */
.L_x_84:
[----:B--2---:R2:W4:Y:S02]  /*4050*/  SYNCS.PHASECHK.TRANS64.TRYWAIT P0, [R0+URZ], R2 ;  /* 0x00000002000075a7 */ /* 0x00452400080011ff */
[----:B----4-:R-:W-:Y:S05]  /*4060*/  @!P0 NANOSLEEP.SYNCS 0x989680 ;  /* 0x009896800000895d */ /* 0x010fea0003900000 */
[----:B------:R-:W4:Y:S02]  /*4070*/  @!P0 SYNCS.PHASECHK.TRANS64 P0, [R0+URZ], R2 ;  /* 0x00000002000085a7 */ /* 0x000f2400080010ff */
[----:B----4-:R-:W-:Y:S05]  /*4080*/  @!P0 BRA `(.L_x_84) ;  /* 0xfffffffc00f08947 */ /* 0x010fea000383ffff */
[----:B------:R-:W-:Y:S05]  /*4090*/  BRA `(.L_x_83) ;  /* 0x00000000000c7947 */ /* 0x000fea0003800000 */
.L_x_79:
[----:B------:R-:W-:-:S04]  /*40a0*/  UIADD3 UR5, UPT, UPT, UR7, 0x150, URZ ;  /* 0x0000015007057890 */ /* 0x000fc8000fffe0ff */
[----:B------:R-:W-:-:S09]  /*40b0*/  UPRMT UR5, UR4, 0x654, UR5 ;  /* 0x0000065404057896 */ /* 0x000fd20008000005 */
[----:B------:R-:W-:Y:S03]  /*40c0*/  SYNCS.ARRIVE.TRANS64.RED.A1T0 RZ, [UR5], RZ ;  /* 0x000000ffffff79a7 */ /* 0x000fe60008100405 */
.L_x_83:
[----:B-12---:R-:W-:Y:S01]  /*40d0*/  SHF.L.U32 R2, RZ, 0x1f, RZ ;  /* 0x0000001fff027819 */ /* 0x006fe200000006ff */
[----:B------:R-:W-:Y:S01]  /*40e0*/  UIADD3 UR5, UPT, UPT, UR7, 0x150, URZ ;  /* 0x0000015007057890 */ /* 0x000fe2000fffe0ff */
[----:B------:R-:W-:Y:S02]  /*40f0*/  PLOP3.LUT P0, PT, PT, PT, UP0, 0x80, 0x8 ;  /* 0x000000000008781c */ /* 0x000fe40003f0f008 */
[----:B------:R-:W1:Y:S02]  /*4100*/  SYNCS.PHASECHK.TRANS64.TRYWAIT P1, [UR7+0x150], R2 ;  /* 0x00015002ff0075a7 */ /* 0x000e640008021107 */
[----:B-1----:R-:W-:Y:S09]  /*4110*/  @!P1 BRA `(.L_x_85) ;  /* 0x00000060002c9947 */ /* 0x002ff20003800000 */
.L_x_192:
[----:B------:R-:W-:Y:S01]  /*4120*/  @!UP0 UPRMT UR5, UR4, 0x654, UR5 ;  /* 0x0000065404058896 */ /* 0x000fe20008000005 */
[----:B------:R-:W-:Y:S02]  /*4130*/  UMOV UR8, 0xffff ;  /* 0x0000ffff00087882 */ /* 0x000fe40000000000 */
[----:B------:R-:W-:-:S06]  /*4140*/  UMOV UR4, 0x1 ;  /* 0x0000000100047882 */ /* 0x000fcc0000000000 */
[----:B------:R-:W-:Y:S01]  /*4150*/  @!P0 SYNCS.ARRIVE.TRANS64.RED.A1T0 RZ, [UR5], RZ ;  /* 0x000000ffffff89a7 */ /* 0x000fe20008100405 */
[----:B------:R-:W-:Y:S01]  /*4160*/  NOP ;  /* 0x0000000000007918 */ /* 0x000fe20000000000 */
[----:B-1----:R-:W1:Y:S01]  /*4170*/  LDS R0, [UR6+0x14] ;  /* 0x00001406ff007984 */ /* 0x002e620008000800 */
[----:B------:R-:W-:-:S04]  /*4180*/  ULOP3.LUT UR5, UR21, 0xffff, URZ, 0xc0, !UPT ;  /* 0x0000ffff15057892 */ /* 0x000fc8000f8ec0ff */
[----:B------:R-:W-:-:S04]  /*4190*/  USHF.R.U32.HI UR5, URZ, 0x5, UR5 ;  /* 0x00000005ff057899 */ /* 0x000fc80008011605 */
[----:B------:R-:W-:Y:S02]  /*41a0*/  USHF.L.U32 UR8, UR8, UR5, URZ ;  /* 0x0000000508087299 */ /* 0x000fe400080006ff */
[----:B------:R-:W-:-:S04]  /*41b0*/  USHF.L.U32 UR4, UR4, UR5, URZ ;  /* 0x0000000504047299 */ /* 0x000fc800080006ff */
[----:B-1----:R-:W-:-:S04]  /*41c0*/  LOP3.LUT R0, R0, UR8, RZ, 0xc0, !PT ;  /* 0x0000000800007c12 */ /* 0x002fc8000f8ec0ff */
[----:B------:R-:W-:-:S13]  /*41d0*/  ISETP.NE.AND P0, PT, R0, UR8, PT ;  /* 0x0000000800007c0c */ /* 0x000fda000bf05270 */
[----:B------:R-:W-:Y:S05]  /*41e0*/  @P0 BRA `(.L_x_86) ;  /* 0x0000000000580947 */ /* 0x000fea0003800000 */
[----:B------:R-:W1:Y:S02]  /*41f0*/  LDS R0, [UR6+0x18] ;  /* 0x00001806ff007984 */ /* 0x000e640008000800 */
[----:B-1----:R-:W-:-:S04]  /*4200*/  LOP3.LUT R0, R0, UR4, RZ, 0xc0, !PT ;  /* 0x0000000400007c12 */ /* 0x002fc8000f8ec0ff */
[----:B------:R-:W-:-:S13]  /*4210*/  ISETP.NE.AND P0, PT, R0, UR4, PT ;  /* 0x0000000400007c0c */ /* 0x000fda000bf05270 */
[----:B------:R-:W-:Y:S05]  /*4220*/  @P0 BRA `(.L_x_87) ;  /* 0x00000000003c0947 */ /* 0x000fea0003800000 */
[----:B------:R-:W1:Y:S01]  /*4230*/  S2R R2, SR_LANEID ;  /* 0x0000000000027919 */ /* 0x000e620000000000 */
[----:B------:R-:W-:Y:S01]  /*4240*/  ULOP3.LUT UR8, URZ, UR8, URZ, 0x33, !UPT ;  /* 0x00000008ff087292 */ /* 0x000fe2000f8e33ff */
[----:B------:R-:W-:Y:S02]  /*4250*/  VOTEU.ANY UR7, UPT, PT ;  /* 0x0000000000077886 */ /* 0x000fe400038e0100 */
[----:B------:R-:W-:-:S03]  /*4260*/  UFLO.U32 UR7, UR7 ;  /* 0x00000007000772bd */ /* 0x000fc600080e0000 */
[----:B------:R-:W-:-:S04]  /*4270*/  IMAD.U32 R0, RZ, RZ, UR8 ;  /* 0x00000008ff007e24 */ /* 0x000fc8000f8e00ff */
[----:B------:R2:W3:Y:S02]  /*4280*/  REDUX UR5, R0 ;  /* 0x00000000000573c4 */ /* 0x0004e40000000000 */
[----:B------:R1:W-:Y:S02]  /*4290*/  UTCATOMSWS.AND URZ, UR8 ;  /* 0x0000000800ff79e3 */ /* 0x0003e40008000000 */
[----:B-1----:R-:W-:Y:S02]  /*42a0*/  ISETP.EQ.U32.AND P0, PT, R2, UR7, PT ;  /* 0x0000000702007c0c */ /* 0x002fe4000bf02070 */
[----:B--2---:R-:W-:Y:S02]  /*42b0*/  LOP3.LUT R0, RZ, UR4, RZ, 0x33, !PT ;  /* 0x00000004ff007c12 */ /* 0x004fe4000f8e33ff */
[----:B---3--:R-:W-:Y:S02]  /*42c0*/  MOV R2, UR5 ;  /* 0x0000000500027c02 */ /* 0x008fe40008000f00 */
[----:B------:R-:W1:Y:S07]  /*42d0*/  REDUX UR4, R0 ;  /* 0x00000000000473c4 */ /* 0x000e6e0000000000 */
[----:B------:R2:W-:Y:S01]  /*42e0*/  @P0 ATOMS.AND RZ, [UR6+0x14], R2 ;  /* 0x00001402ffff098c */ /* 0x0005e2000a800006 */
[----:B-1----:R-:W-:-:S05]  /*42f0*/  IMAD.U32 R0, RZ, RZ, UR4 ;  /* 0x00000004ff007e24 */ /* 0x002fca000f8e00ff */
[----:B------:R2:W-:Y:S01]  /*4300*/  @P0 ATOMS.AND RZ, [UR6+0x18], R0 ;  /* 0x00001800ffff098c */ /* 0x0005e2000a800006 */
[----:B------:R-:W-:Y:S05]  /*4310*/  BRA `(.L_x_88) ;  /* 0x0000000000147947 */ /* 0x000fea0003800000 */
.L_x_87:
[----:B------:R-:W-:Y:S02]  /*4320*/  MOV R2, 0x4340 ;  /* 0x0000434000027802 */ /* 0x000fe40000000f00 */
[----:B---345:R-:W-:Y:S05]  /*4330*/  CALL.REL.NOINC `($__internal_0_$__cuda_sm10x_tcgen05_guardrail_trap_col_being_dealloced_not_returned_by_alloc) ;  /* 0x00000064000c7944 */ /* 0x038fea0003c00000 */
[----:B------:R-:W-:Y:S05]  /*4340*/  BRA `(.L_x_88) ;  /* 0x0000000000087947 */ /* 0x000fea0003800000 */
.L_x_86:
[----:B------:R-:W-:Y:S02]  /*4350*/  MOV R2, 0x4370 ;  /* 0x0000437000027802 */ /* 0x000fe40000000f00 */
[----:B---345:R-:W-:Y:S05]  /*4360*/  CALL.REL.NOINC `($__internal_2_$__cuda_sm10x_tcgen05_guardrail_trap_unallocated_columns_being_dealloced) ;  /* 0x0000006400187944 */ /* 0x038fea0003c00000 */
.L_x_88:
[----:B------:R-:W-:Y:S01]  /*4370*/  NOP ;  /* 0x0000000000007918 */ /* 0x000fe20000000000 */
[----:B----4-:R-:W-:Y:S05]  /*4380*/  EXIT ;  /* 0x000000000000794d */ /* 0x010fea0003800000 */
.L_x_59:
[----:B------:R-:W-:-:S09]  /*4390*/  UISETP.NE.OR UP5, UPT, UR10, 0x3, UP5 ;  /* 0x000000030a00788c */ /* 0x000fd2000afa5670 */
[----:B------:R-:W-:Y:S05]  /*43a0*/  BRA.U UP5, `(.L_x_89) ;  /* 0x00000011050c7547 */ /* 0x000fea000b800000 */
[----:B------:R-:W1:Y:S01]  /*43b0*/  LDC R0, c[0x0][0xb30] ;  /* 0x0002cc00ff007b82 */ /* 0x000e620000000800 */
[----:B------:R-:W2:Y:S01]  /*43c0*/  LDCU.64 UR8, c[0x0][0x888] ;  /* 0x00011100ff0877ac */ /* 0x000ea20008000a00 */
[----:B------:R-:W-:Y:S02]  /*43d0*/  HFMA2 R27, -RZ, RZ, 0, 0 ;  /* 0x00000000ff1b7431 */ /* 0x000fe400000001ff */
[----:B------:R-:W-:Y:S01]  /*43e0*/  IMAD.MOV.U32 R29, RZ, RZ, 0x1 ;  /* 0x00000001ff1d7424 */ /* 0x000fe200078e00ff */
[----:B------:R-:W-:Y:S01]  /*43f0*/  MOV R25, 0x2000 ;  /* 0x0000200000197802 */ /* 0x000fe20000000f00 */
[----:B------:R-:W3:Y:S01]  /*4400*/  LDCU.64 UR4, c[0x0][0x890] ;  /* 0x00011200ff0477ac */ /* 0x000ee20008000a00 */
[----:B------:R-:W-:Y:S01]  /*4410*/  IMAD.MOV.U32 R28, RZ, RZ, RZ ;  /* 0x000000ffff1c7224 */ /* 0x000fe200078e00ff */
[----:B------:R-:W4:Y:S01]  /*4420*/  LDC R24, c[0x0][0x370] ;  /* 0x0000dc00ff187b82 */ /* 0x000f220000000800 */
[----:B------:R-:W-:Y:S01]  /*4430*/  UMOV UR6, 0x400 ;  /* 0x0000040000067882 */ /* 0x000fe20000000000 */
[----:B------:R-:W-:-:S02]  /*4440*/  UPLOP3.LUT UP1, UPT, UPT, UPT, UPT, 0x40, 0x4 ;  /* 0x000000000004789c */ /* 0x000fc40003f2e870 */
[----:B------:R-:W-:-:S04]  /*4450*/  ULEA UR6, UR45, UR6, 0x18 ;  /* 0x000000062d067291 */ /* 0x000fc8000f8ec0ff */
[----:B------:R-:W4:Y:S01]  /*4460*/  LDC R3, c[0x0][0xb0c] ;  /* 0x0002c300ff037b82 */ /* 0x000f220000000800 */
[----:B------:R-:W-:Y:S02]  /*4470*/  UIADD3 UR13, UPT, UPT, UR6, 0x98, URZ ;  /* 0x00000098060d7890 */ /* 0x000fe4000fffe0ff */
[----:B--2---:R-:W-:Y:S02]  /*4480*/  UISETP.NE.U32.AND UP2, UPT, UR8, URZ, UPT ;  /* 0x000000ff0800728c */ /* 0x004fe4000bf45070 */
[----:B------:R-:W-:Y:S02]  /*4490*/  UIADD3 UR33, UPT, UPT, UR6, 0x80, URZ ;  /* 0x0000008006217890 */ /* 0x000fe4000fffe0ff */
[----:B---3--:R-:W-:Y:S01]  /*44a0*/  UISETP.NE.U32.AND UP3, UPT, UR4, URZ, UPT ;  /* 0x000000ff0400728c */ /* 0x008fe2000bf65070 */
[----:B------:R-:W2:Y:S01]  /*44b0*/  LDC R18, c[0x0][0xb20] ;  /* 0x0002c800ff127b82 */ /* 0x000ea20000000800 */
[----:B-1----:R-:W-:Y:S01]  /*44c0*/  ISETP.NE.AND P1, PT, R0, 0x1, PT ;  /* 0x000000010000780c */ /* 0x002fe20003f25270 */
[----:B------:R-:W-:-:S02]  /*44d0*/  UISETP.NE.AND.EX UP2, UPT, UR9, URZ, UPT, UP2 ;  /* 0x000000ff0900728c */ /* 0x000fc4000bf45320 */
[----:B------:R-:W-:Y:S02]  /*44e0*/  UIADD3 UR25, UPT, UPT, UR6, 0x88, URZ ;  /* 0x0000008806197890 */ /* 0x000fe4000fffe0ff */
[----:B------:R-:W-:Y:S02]  /*44f0*/  UIADD3 UR17, UPT, UPT, UR6, 0x90, URZ ;  /* 0x0000009006117890 */ /* 0x000fe4000fffe0ff */
[----:B------:R-:W1:Y:S01]  /*4500*/  LDC.64 R30, c[0x0][0x348] ;  /* 0x0000d200ff1e7b82 */ /* 0x000e620000000a00 */
[----:B------:R-:W-:Y:S02]  /*4510*/  UPRMT UR13, UR45, 0x654, UR13 ;  /* 0x000006542d0d7896 */ /* 0x000fe4000800000d */
[----:B------:R-:W-:-:S05]  /*4520*/  UISETP.NE.AND.EX UP3, UPT, UR5, URZ, UPT, UP3 ;  /* 0x000000ff0500728c */ /* 0x000fca000bf65330 */
[----:B------:R-:W3:Y:S08]  /*4530*/  LDC.64 R16, c[0x0][0xb10] ;  /* 0x0002c400ff107b82 */ /* 0x000ef00000000a00 */
[----:B------:R-:W1:Y:S08]  /*4540*/  LDC.64 R6, c[0x0][0xb18] ;  /* 0x0002c600ff067b82 */ /* 0x000e700000000a00 */
[----:B------:R-:W1:Y:S08]  /*4550*/  LDC.64 R4, c[0x0][0xb28] ;  /* 0x0002ca00ff047b82 */ /* 0x000e700000000a00 */
[----:B--2-4-:R-:W1:Y:S02]  /*4560*/  LDC R19, c[0x0][0x374] ;  /* 0x0000dd00ff137b82 */ /* 0x014e640000000800 */
.L_x_100:
[C---:B------:R-:W-:Y:S02]  /*4570*/  LEA R0, R28.reuse, UR6, 0x3 ;  /* 0x000000061c007c11 */ /* 0x040fe4000f8e18ff */
[----:B------:R-:W-:Y:S02]  /*4580*/  SHF.L.U32 R2, R27, 0x1f, RZ ;  /* 0x0000001f1b027819 */ /* 0x000fe400000006ff */
[----:B------:R-:W-:Y:S02]  /*4590*/  LEA R20, R28, UR6, 0x4 ;  /* 0x000000061c147c11 */ /* 0x000fe4000f8e20ff */
[----:B--2---:R-:W2:Y:S02]  /*45a0*/  SYNCS.PHASECHK.TRANS64.TRYWAIT P0, [R0+URZ+0xd0], R2 ;  /* 0x0000d002000075a7 */ /* 0x004ea400080011ff */
[----:B--2---:R-:W-:Y:S05]  /*45b0*/  @!P0 BRA `(.L_x_90) ;  /* 0x0000005c001c8947 */ /* 0x004fea0003800000 */
.L_x_193:
[----:B------:R-:W-:Y:S01]  /*45c0*/  ISETP.GE.AND P0, PT, R42, 0x1, PT ;  /* 0x000000012a00780c */ /* 0x000fe20003f06270 */
[----:B------:R-:W4:Y:S01]  /*45d0*/  LDS.128 R20, [R20+0x160] ;  /* 0x0001600014147984 */ /* 0x000f220000000c00 */
[----:B--2---:R-:W-:Y:S01]  /*45e0*/  VIADD R0, R0, 0xe0 ;  /* 0x000000e000007836 */ /* 0x004fe20000000000 */
[----:B------:R-:W-:Y:S01]  /*45f0*/  @!PT LDS RZ, [RZ] ;  /* 0x00000000fffff984 */ /* 0x000fe20000000800 */
[----:B------:R-:W-:Y:S01]  /*4600*/  @!PT LDS RZ, [RZ] ;  /* 0x00000000fffff984 */ /* 0x000fe20000000800 */
[----:B------:R-:W-:Y:S01]  /*4610*/  @!PT LDS RZ, [RZ] ;  /* 0x00000000fffff984 */ /* 0x000fe20000000800 */
[----:B------:R-:W-:Y:S01]  /*4620*/  @!PT LDS RZ, [RZ] ;  /* 0x00000000fffff984 */ /* 0x000fe20000000800 */
[----:B------:R2:W-:Y:S06]  /*4630*/  MEMBAR.ALL.CTA ;  /* 0x0000000000007992 */ /* 0x0005ec0000008000 */
[----:B--2---:R-:W2:Y:S01]  /*4640*/  FENCE.VIEW.ASYNC.S ;  /* 0x00000000000073c6 */ /* 0x004ea20000000000 */
[----:B------:R-:W-:Y:S04]  /*4650*/  PRMT R0, RZ, 0x654, R0 ;  /* 0x00000654ff007816 */ /* 0x000fe80000000000 */
[----:B--2---:R2:W-:Y:S01]  /*4660*/  SYNCS.ARRIVE.TRANS64.RED.A1T0 RZ, [R0+URZ], RZ ;  /* 0x000000ff00ff79a7 */ /* 0x0045e200081004ff */
[----:B----4-:R-:W-:Y:S11]  /*4670*/  LOP3.LUT P3, RZ, R22, 0x1, RZ, 0xc0, !PT ;  /* 0x0000000116ff7812 */ /* 0x010ff6000786c0ff */
[----:B------:R-:W-:Y:S02]  /*4680*/  @!UPT UIADD3 URZ, UPT, UPT, URZ, URZ, URZ ;  /* 0x000000fffffff290 */ /* 0x000fe4000fffe0ff */
[----:B------:R-:W-:Y:S02]  /*4690*/  @P3 MOV R11, R20 ;  /* 0x00000014000b3202 */ /* 0x000fe40000000f00 */
[----:B------:R-:W-:Y:S01]  /*46a0*/  @P3 LOP3.LUT R10, R21, 0xffff, RZ, 0xc0, !PT ;  /* 0x0000ffff150a3812 */ /* 0x000fe200078ec0ff */
[----:B--2---:R-:W-:Y:S06]  /*46b0*/  @!P0 BRA `(.L_x_91) ;  /* 0x0000000000a48947 */ /* 0x004fec0003800000 */
[-C--:B-1----:R-:W-:Y:S01]  /*46c0*/  IMAD.HI.U32 R0, R19, R7.reuse, RZ ;  /* 0x0000000713007227 */ /* 0x082fe200078e00ff */
[----:B------:R-:W-:Y:S02]  /*46d0*/  ISETP.NE.AND P0, PT, R6, 0x1, PT ;  /* 0x000000010600780c */ /* 0x000fe40003f05270 */
[----:B------:R-:W-:Y:S01]  /*46e0*/  ISETP.NE.AND P2, PT, R42, 0x1, PT ;  /* 0x000000012a00780c */ /* 0x000fe20003f45270 */
[----:B---3--:R-:W-:Y:S01]  /*46f0*/  IMAD.HI.U32 R9, R24, R16, RZ ;  /* 0x0000001018097227 */ /* 0x008fe200078e00ff */
[----:B------:R-:W-:Y:S02]  /*4700*/  SHF.R.U32.HI R0, RZ, R18, R0 ;  /* 0x00000012ff007219 */ /* 0x000fe40000011600 */
[----:B------:R-:W-:Y:S01]  /*4710*/  ISETP.NE.AND P4, PT, R3, 0x1, PT ;  /* 0x000000010300780c */ /* 0x000fe20003f85270 */
[----:B------:R-:W-:Y:S01]  /*4720*/  IMAD.HI.U32 R13, R10, R7, RZ ;  /* 0x000000070a0d7227 */ /* 0x000fe200078e00ff */
[----:B------:R-:W-:Y:S02]  /*4730*/  SHF.R.U32.HI R9, RZ, R17, R9 ;  /* 0x00000011ff097219 */ /* 0x000fe40000011609 */
[----:B------:R-:W-:Y:S01]  /*4740*/  SEL R0, R19, R0, !P0 ;  /* 0x0000000013007207 */ /* 0x000fe20004000000 */
[----:B------:R-:W-:Y:S01]  /*4750*/  IMAD.HI.U32 R12, R11, R16, RZ ;  /* 0x000000100b0c7227 */ /* 0x000fe200078e00ff */
[----:B------:R-:W-:Y:S03]  /*4760*/  SEL R9, R24, R9, !P4 ;  /* 0x0000000918097207 */ /* 0x000fe60006000000 */
[-C--:B------:R-:W-:Y:S01]  /*4770*/  IMAD.HI.U32 R8, R0, R4.reuse, RZ ;  /* 0x0000000400087227 */ /* 0x080fe200078e00ff */
[----:B------:R-:W-:Y:S03]  /*4780*/  SHF.R.U32.HI R12, RZ, R17, R12 ;  /* 0x00000011ff0c7219 */ /* 0x000fe6000001160c */
[----:B------:R-:W-:Y:S01]  /*4790*/  IMAD.HI.U32 R2, R9, R4, RZ ;  /* 0x0000000409027227 */ /* 0x000fe200078e00ff */
[-C--:B------:R-:W-:Y:S02]  /*47a0*/  @P2 SHF.R.U32.HI R0, RZ, R5.reuse, R8 ;  /* 0x00000005ff002219 */ /* 0x080fe40000011608 */
[----:B------:R-:W-:Y:S02]  /*47b0*/  SHF.R.U32.HI R8, RZ, R18, R13 ;  /* 0x00000012ff087219 */ /* 0x000fe4000001160d */
[----:B------:R-:W-:Y:S01]  /*47c0*/  @P2 SHF.R.U32.HI R9, RZ, R5, R2 ;  /* 0x00000005ff092219 */ /* 0x000fe20000011602 */
[----:B------:R-:W-:Y:S01]  /*47d0*/  IMAD R0, R42, R0, RZ ;  /* 0x000000002a007224 */ /* 0x000fe200078e02ff */
[----:B------:R-:W-:Y:S02]  /*47e0*/  SEL R8, R10, R8, !P0 ;  /* 0x000000080a087207 */ /* 0x000fe40004000000 */
[----:B------:R-:W-:Y:S01]  /*47f0*/  SEL R2, R11, R12, !P4 ;  /* 0x0000000c0b027207 */ /* 0x000fe20006000000 */
[----:B------:R-:W-:Y:S01]  /*4800*/  IMAD R12, R42, R9, RZ ;  /* 0x000000092a0c7224 */ /* 0x000fe200078e02ff */
[C---:B------:R-:W-:Y:S01]  /*4810*/  ISETP.GE.AND P0, PT, R8.reuse, R0, PT ;  /* 0x000000000800720c */ /* 0x040fe20003f06270 */
[----:B------:R-:W-:Y:S03]  /*4820*/  IMAD.HI.U32 R0, R8, R4, RZ ;  /* 0x0000000408007227 */ /* 0x000fe600078e00ff */
[----:B------:R-:W-:Y:S02]  /*4830*/  ISETP.GE.OR P0, PT, R2, R12, P0 ;  /* 0x0000000c0200720c */ /* 0x000fe40000706670 */
[-C--:B------:R-:W-:Y:S04]  /*4840*/  SHF.R.U32.HI R0, RZ, R5.reuse, R0 ;  /* 0x00000005ff007219 */ /* 0x080fe80000011600 */
[----:B------:R-:W-:Y:S05]  /*4850*/  SEL R13, R8, R0, !P2 ;  /* 0x00000000080d7207 */ /* 0x000fea0005000000 */
[----:B------:R-:W-:Y:S02]  /*4860*/  IMAD.MOV R12, RZ, RZ, -R13 ;  /* 0x000000ffff0c7224 */ /* 0x000fe400078e0a0d */
[----:B------:R-:W-:Y:S04]  /*4870*/  @!P0 IMAD.HI.U32 R0, R2, R4, RZ ;  /* 0x0000000402008227 */ /* 0x000fe800078e00ff */
[----:B------:R-:W-:Y:S01]  /*4880*/  IMAD R12, R42, R12, R8 ;  /* 0x0000000c2a0c7224 */ /* 0x000fe200078e0208 */
[----:B------:R-:W-:Y:S04]  /*4890*/  @!P0 SHF.R.U32.HI R0, RZ, R5, R0 ;  /* 0x00000005ff008219 */ /* 0x000fe80000011600 */
[----:B------:R-:W-:Y:S04]  /*48a0*/  @!P0 SEL R0, R2, R0, !P2 ;  /* 0x0000000002008207 */ /* 0x000fe80005000000 */
[----:B------:R-:W-:Y:S01]  /*48b0*/  @!P0 IADD3 R13, PT, PT, R13, -R0, RZ ;  /* 0x800000000d0d8210 */ /* 0x000fe20007ffe0ff */
[----:B------:R-:W-:Y:S01]  /*48c0*/  @!P0 IMAD R0, R9, R12, R0 ;  /* 0x0000000c09008224 */ /* 0x000fe200078e0200 */
[----:B------:R-:W-:Y:S01]  /*48d0*/  IADD3 R9, PT, PT, -R8, RZ, RZ ;  /* 0x000000ff08097210 */ /* 0x000fe20007ffe1ff */
[--C-:B------:R-:W-:Y:S02]  /*48e0*/  IMAD.MOV R12, RZ, RZ, -R2.reuse ;  /* 0x000000ffff0c7224 */ /* 0x100fe400078e0a02 */
[----:B------:R-:W-:Y:S02]  /*48f0*/  @!P0 IMAD R8, R13, R42, R2 ;  /* 0x0000002a0d088224 */ /* 0x000fe400078e0202 */
[----:B------:R-:W-:Y:S02]  /*4900*/  @!P0 IMAD.MOV.U32 R2, RZ, RZ, R0 ;  /* 0x000000ffff028224 */ /* 0x000fe400078e0000 */
[----:B------:R-:W-:Y:S02]  /*4910*/  IMAD R11, R3, R12, R11 ;  /* 0x0000000c030b7224 */ /* 0x000fe400078e020b */
[----:B------:R-:W-:Y:S02]  /*4920*/  IMAD R10, R6, R9, R10 ;  /* 0x00000009060a7224 */ /* 0x000fe400078e020a */
[----:B------:R-:W-:Y:S02]  /*4930*/  IMAD R11, R2, R3, R11 ;  /* 0x00000003020b7224 */ /* 0x000fe400078e020b */
[----:B------:R-:W-:Y:S02]  /*4940*/  IMAD R10, R8, R6, R10 ;  /* 0x00000006080a7224 */ /* 0x000fe400078e020a */
.L_x_91:
[----:B------:R-:W-:Y:S05]  /*4950*/  BRA.U UP1, `(.L_x_92) ;  /* 0x0000000101107547 */ /* 0x000fea000b800000 */
[----:B------:R-:W-:Y:S04]  /*4960*/  MOV R2, UR7 ;  /* 0x0000000700027c02 */ /* 0x000fe80008000f00 */
[----:B------:R-:W-:Y:S04]  /*4970*/  SHF.L.U32 R2, R2, 0x1f, RZ ;  /* 0x0000001f02027819 */ /* 0x000fe800000006ff */
[----:B------:R-:W2:Y:S02]  /*4980*/  SYNCS.PHASECHK.TRANS64.TRYWAIT P0, [UR6+0xc8], R2 ;  /* 0x0000c802ff0075a7 */ /* 0x000ea40008001106 */
[----:B--2---:R-:W-:Y:S05]  /*4990*/  @!P0 BRA `(.L_x_93) ;  /* 0x0000005800388947 */ /* 0x004fea0003800000 */
.L_x_92:
[----:B------:R-:W-:Y:S02]  /*49a0*/  R2UR UR35, R14 ;  /* 0x000000000e2372ca */ /* 0x000fe400000e0000 */
[----:B------:R-:W-:Y:S02]  /*49b0*/  R2UR UR34, R15 ;  /* 0x000000000f2272ca */ /* 0x000fe400000e0000 */
[----:B------:R-:W-:Y:S02]  /*49c0*/  ISETP.NE.U32.AND P2, PT, RZ, UR4, PT ;  /* 0x00000004ff007c0c */ /* 0x000fe4000bf45070 */
[----:B------:R-:W-:Y:S02]  /*49d0*/  SHF.L.U32 R14, R29, 0x1f, RZ ;  /* 0x0000001f1d0e7819 */ /* 0x000fe400000006ff */
[----:B------:R-:W-:Y:S05]  /*49e0*/  ISETP.NE.AND.EX P2, PT, RZ, UR5, PT, P2 ;  /* 0x00000005ff007c0c */ /* 0x000fea000bf45320 */
[----:B------:R-:W-:Y:S02]  /*49f0*/  USHF.L.U32 UR35, UR35, 0x7, URZ ;  /* 0x0000000723237899 */ /* 0x000fe400080006ff */
[----:B------:R-:W-:Y:S01]  /*4a00*/  USHF.L.U32 UR34, UR34, 0x7, URZ ;  /* 0x0000000722227899 */ /* 0x000fe200080006ff */
[----:B------:R-:W-:Y:S11]  /*4a10*/  BRA.U !UP3, `(.L_x_94) ;  /* 0x000000010b347547 */ /* 0x000ff6000b800000 */
[----:B------:R-:W-:Y:S01]  /*4a20*/  UPLOP3.LUT UP0, UPT, UPT, UPT, UP2, 0x80, 0x8 ;  /* 0x000000000008789c */ /* 0x000fe20003f0f020 */
[----:B--2---:R-:W-:Y:S02]  /*4a30*/  HFMA2 R0, -RZ, RZ, 0, 5.9604644775390625e-08 ;  /* 0x00000001ff007431 */ /* 0x004fe400000001ff */
[----:B------:R-:W-:Y:S03]  /*4a40*/  IMAD.MOV.U32 R98, RZ, RZ, 0x1 ;  /* 0x00000001ff627424 */ /* 0x000fe600078e00ff */
[----:B------:R-:W-:Y:S05]  /*4a50*/  PLOP3.LUT P0, PT, PT, PT, UP0, 0x80, 0x8 ;  /* 0x000000000008781c */ /* 0x000fea0003f0f008 */
[----:B------:R-:W2:Y:S01]  /*4a60*/  @UP0 LDCU.64 UR10, c[0x0][0x888] ;  /* 0x00011100ff0a07ac */ /* 0x000ea20008000a00 */
[----:B------:R-:W-:Y:S07]  /*4a70*/  @UP0 UIMAD UR8, UR44, UR4, URZ ;  /* 0x000000042c0802a4 */ /* 0x000fee000f8e02ff */
[----:B------:R-:W-:Y:S01]  /*4a80*/  @!P0 PRMT R98, R0, 0x7610, R98 ;  /* 0x0000761000628816 */ /* 0x000fe20000000062 */
[----:B--2---:R-:W-:Y:S03]  /*4a90*/  @UP0 UIMAD.WIDE UR10, UR8, 0x4, UR10 ;  /* 0x00000004080a08a5 */ /* 0x004fe6000f8e020a */
[----:B------:R-:W2:Y:S03]  /*4aa0*/  @!UP0 LDCU UR8, c[0x0][0x880] ;  /* 0x00011000ff0887ac */ /* 0x000ea60008000800 */
[----:B------:R-:W-:Y:S01]  /*4ab0*/  IMAD.U32 R8, RZ, RZ, UR10 ;  /* 0x0000000aff087e24 */ /* 0x000fe2000f8e00ff */
[----:B------:R-:W-:Y:S05]  /*4ac0*/  MOV R9, UR11 ;  /* 0x0000000b00097c02 */ /* 0x000fea0008000f00 */
[----:B-----5:R4:W5:Y:S02]  /*4ad0*/  @P0 LDG.E R49, desc[UR48][R8.64] ;  /* 0x0000003008310981 */ /* 0x020964000c1e1900 */
[----:B--2-4-:R-:W-:Y:S07]  /*4ae0*/  @!P0 IMAD.U32 R49, RZ, RZ, UR8 ;  /* 0x00000008ff318e24 */ /* 0x014fee000f8e00ff */
.L_x_94:
[----:B-----5:R-:W-:Y:S01]  /*4af0*/  @!P2 FSETP.EQ.AND P0, PT, R49, RZ, PT ;  /* 0x000000ff3100a20b */ /* 0x020fe20003f02000 */
[----:B------:R-:W-:Y:S01]  /*4b00*/  @!UPT UIADD3 URZ, UPT, UPT, URZ, URZ, URZ ;  /* 0x000000fffffff290 */ /* 0x000fe2000fffe0ff */
[----:B------:R-:W-:Y:S11]  /*4b10*/  @!P2 BRA `(.L_x_95) ;  /* 0x000000000014a947 */ /* 0x000ff60003800000 */
[----:B------:R-:W-:Y:S02]  /*4b20*/  LOP3.LUT P2, RZ, R98, 0xff, RZ, 0xc0, !PT ;  /* 0x000000ff62ff7812 */ /* 0x000fe4000784c0ff */
[----:B------:R-:W-:Y:S04]  /*4b30*/  PLOP3.LUT P0, PT, PT, PT, UP0, 0x80, 0x8 ;  /* 0x000000000008781c */ /* 0x000fe80003f0f008 */
[----:B------:R-:W-:Y:S07]  /*4b40*/  PLOP3.LUT P0, PT, P0, PT, PT, 0x8, 0x80 ;  /* 0x000000000080781c */ /* 0x000fee000070e170 */
[----:B------:R-:W-:Y:S11]  /*4b50*/  @P2 FSETP.EQ.AND P0, PT, R49, RZ, PT ;  /* 0x000000ff3100220b */ /* 0x000ff60003f02000 */
[----:B------:R-:W-:Y:S02]  /*4b60*/  @!UPT UIADD3 URZ, UPT, UPT, URZ, URZ, URZ ;  /* 0x000000fffffff290 */ /* 0x000fe4000fffe0ff */
.L_x_95:
[----:B------:R-:W4:Y:S01]  /*4b70*/  SYNCS.PHASECHK.TRANS64.TRYWAIT P2, [UR6+0xa0], R14 ;  /* 0x0000a00eff0075a7 */ /* 0x000f220008041106 */
[----:B------:R-:W-:Y:S04]  /*4b80*/  ELECT P4, URZ, PT ;  /* 0x0000000000ff782f */ /* 0x000fe80003880000 */
[----:B------:R-:W-:Y:S11]  /*4b90*/  PLOP3.LUT P4, PT, P0, P4, PT, 0xf2, 0x2f ;  /* 0x00000000002f781c */ /* 0x000ff60000789e72 */
[----:B------:R-:W-:Y:S02]  /*4ba0*/  @!UPT UIADD3 URZ, UPT, UPT, URZ, URZ, URZ ;  /* 0x000000fffffff290 */ /* 0x000fe4000fffe0ff */
[----:B-1----:R-:W-:Y:S05]  /*4bb0*/  @!P4 IADD3 R8, P0, PT, R30, 0x580, RZ ;  /* 0x000005801e08c810 */ /* 0x002fea0007f1e0ff */
[----:B--2---:R-:W-:Y:S01]  /*4bc0*/  @!P4 IMAD.X R2, RZ, RZ, R31, P0 ;  /* 0x000000ffff02c224 */ /* 0x004fe200000e061f */
[----:B----4-:R-:W-:Y:S07]  /*4bd0*/  @!P2 BRA `(.L_x_96) ;  /* 0x0000005400c0a947 */ /* 0x010fee0003800000 */
.L_x_196:
[----:B------:R-:W-:Y:S01]  /*4be0*/  @!P4 R2UR UR8, R2 ;  /* 0x000000000208c2ca */ /* 0x000fe200000e0000 */
[----:B------:R-:W-:Y:S01]  /*4bf0*/  VOTEU.ALL UP1, P4 ;  /* 0x0000000000ff7886 */ /* 0x000fe20002020000 */
[----:B------:R-:W-:Y:S01]  /*4c00*/  @!P4 R2UR UR9, R8 ;  /* 0x000000000809c2ca */ /* 0x000fe200000e0000 */
[----:B-1----:R-:W-:Y:S01]  /*4c10*/  @!P4 IMAD.MOV.U32 R0, RZ, RZ, 0x2000 ;  /* 0x00002000ff00c424 */ /* 0x002fe200078e00ff */
[----:B------:R-:W-:Y:S01]  /*4c20*/  UMOV UR10, 0x0 ;  /* 0x00000000000a7882 */ /* 0x000fe20000000000 */
[----:B------:R-:W-:Y:S01]  /*4c30*/  UMOV UR11, 0x10000000 ;  /* 0x10000000000b7882 */ /* 0x000fe20000000000 */
[----:B------:R-:W-:Y:S01]  /*4c40*/  @!UP1 UIADD3 UR32, UPT, UPT, UR6, 0x200, URZ ;  /* 0x0000020006209890 */ /* 0x000fe2000fffe0ff */
[----:B------:R-:W-:Y:S01]  /*4c50*/  VOTEU.ALL UP1, P4 ;  /* 0x0000000000ff7886 */ /* 0x000fe20002020000 */
[----:B------:R-:W-:Y:S05]  /*4c60*/  UMOV UR36, UR44 ;  /* 0x0000002c00247c82 */ /* 0x000fea0008000000 */
[----:B------:R-:W-:Y:S01]  /*4c70*/  IMAD.U32 R9, RZ, RZ, UR8 ;  /* 0x00000008ff097e24 */ /* 0x000fe2000f8e00ff */
[----:B------:R-:W-:Y:S01]  /*4c80*/  UPRMT UR8, UR45, 0x654, UR33 ;  /* 0x000006542d087896 */ /* 0x000fe20008000021 */
[----:B------:R-:W-:Y:S03]  /*4c90*/  IMAD.U32 R8, RZ, RZ, UR9 ;  /* 0x00000009ff087e24 */ /* 0x000fe6000f8e00ff */
[----:B------:R-:W-:Y:S02]  /*4ca0*/  @!P4 R2UR UR15, R9 ;  /* 0x00000000090fc2ca */ /* 0x000fe400000e0000 */
[----:B------:R-:W-:Y:S02]  /*4cb0*/  @!P4 R2UR UR14, R8 ;  /* 0x00000000080ec2ca */ /* 0x000fe400000e0000 */
[----:B------:R-:W-:Y:S05]  /*4cc0*/  @!P4 IADD3 R8, P0, PT, R30, 0x580, RZ ;  /* 0x000005801e08c810 */ /* 0x000fea0007f1e0ff */
[----:B------:R-:W-:Y:S06]  /*4cd0*/  @!P4 IMAD.X R2, RZ, RZ, R31, P0 ;  /* 0x000000ffff02c224 */ /* 0x000fec00000e061f */
[----:B------:R1:W-:Y:S01]  /*4ce0*/  @!UP1 UTMALDG.3D [UR32], [UR14], desc[UR10] ;  /* 0x00000a200e0095b4 */ /* 0x0003e20008011000 */
[----:B------:R1:W-:Y:S01]  /*4cf0*/  @!P4 SYNCS.ARRIVE.TRANS64.RED.A0TR RZ, [UR6+0x80], R0 ;  /* 0x00008000ffffc9a7 */ /* 0x0003e20008300406 */
[----:B------:R-:W-:Y:S01]  /*4d00*/  SYNCS.ARRIVE.TRANS64.RED.A1T0 RZ, [UR8], RZ ;  /* 0x000000ffffff79a7 */ /* 0x000fe20008100408 */
[----:B------:R-:W2:Y:S02]  /*4d10*/  SYNCS.PHASECHK.TRANS64.TRYWAIT P2, [UR6+0xa8], R14 ;  /* 0x0000a80eff0075a7 */ /* 0x000ea40008041106 */
[----:B-12---:R-:W-:Y:S05]  /*4d20*/  @!P2 BRA `(.L_x_97) ;  /* 0x000000540084a947 */ /* 0x006fea0003800000 */
.L_x_198:
[----:B------:R-:W-:Y:S01]  /*4d30*/  @!P4 R2UR UR8, R2 ;  /* 0x000000000208c2ca */ /* 0x000fe200000e0000 */
[----:B------:R-:W-:Y:S01]  /*4d40*/  VOTEU.ALL UP1, P4 ;  /* 0x0000000000ff7886 */ /* 0x000fe20002020000 */
[----:B------:R-:W-:Y:S01]  /*4d50*/  @!P4 R2UR UR9, R8 ;  /* 0x000000000809c2ca */ /* 0x000fe200000e0000 */
[----:B-1----:R-:W-:Y:S01]  /*4d60*/  @!P4 IMAD.MOV.U32 R0, RZ, RZ, 0x2000 ;  /* 0x00002000ff00c424 */ /* 0x002fe200078e00ff */
[----:B------:R-:W-:Y:S01]  /*4d70*/  UMOV UR10, 0x0 ;  /* 0x00000000000a7882 */ /* 0x000fe20000000000 */
[----:B------:R-:W-:Y:S01]  /*4d80*/  UMOV UR11, 0x10000000 ;  /* 0x10000000000b7882 */ /* 0x000fe20000000000 */
[----:B------:R-:W-:Y:S02]  /*4d90*/  @!UP1 UIADD3 UR26, UPT, UPT, UR34, 0x20, URZ ;  /* 0x00000020221a9890 */ /* 0x000fe4000fffe0ff */
[----:B------:R-:W-:Y:S01]  /*4da0*/  @!UP1 UIADD3 UR24, UPT, UPT, UR6, 0x2200, URZ ;  /* 0x0000220006189890 */ /* 0x000fe2000fffe0ff */
[----:B------:R-:W-:Y:S01]  /*4db0*/  VOTEU.ALL UP1, P4 ;  /* 0x0000000000ff7886 */ /* 0x000fe20002020000 */
[----:B------:R-:W-:Y:S01]  /*4dc0*/  UMOV UR27, UR35 ;  /* 0x00000023001b7c82 */ /* 0x000fe20008000000 */
[----:B------:R-:W-:Y:S02]  /*4dd0*/  UMOV UR28, UR44 ;  /* 0x0000002c001c7c82 */ /* 0x000fe40008000000 */
        /* <DEDUP_REMOVED lines=12> */
.L_x_200:
[----:B------:R-:W2:Y:S01]  /*4ea0*/  LDC.64 R12, c[0x0][0xb18] ;  /* 0x0002c600ff0c7b82 */ /* 0x000ea20000000a00 */
[----:B------:R-:W-:Y:S01]  /*4eb0*/  @!P4 R2UR UR8, R2 ;  /* 0x000000000208c2ca */ /* 0x000fe200000e0000 */
[----:B------:R-:W-:Y:S01]  /*4ec0*/  VOTEU.ALL UP1, P4 ;  /* 0x0000000000ff7886 */ /* 0x000fe20002020000 */
[----:B------:R-:W-:Y:S01]  /*4ed0*/  @!P4 R2UR UR9, R8 ;  /* 0x000000000809c2ca */ /* 0x000fe200000e0000 */
[----:B-1----:R-:W-:Y:S01]  /*4ee0*/  @!P4 IMAD.MOV.U32 R0, RZ, RZ, 0x2000 ;  /* 0x00002000ff00c424 */ /* 0x002fe200078e00ff */
[----:B------:R-:W-:Y:S03]  /*4ef0*/  UMOV UR10, 0x0 ;  /* 0x00000000000a7882 */ /* 0x000fe60000000000 */
[----:B------:R-:W1:Y:S01]  /*4f00*/  @!P1 LDC R2, c[0x0][0xb0c] ;  /* 0x0002c300ff029b82 */ /* 0x000e620000000800 */
[----:B------:R-:W-:Y:S01]  /*4f10*/  @!UP1 UIADD3 UR18, UPT, UPT, UR34, 0x40, URZ ;  /* 0x0000004022129890 */ /* 0x000fe2000fffe0ff */
[----:B------:R-:W-:Y:S01]  /*4f20*/  @P3 SHF.R.U32.HI R26, RZ, 0x10, R21 ;  /* 0x00000010ff1a3819 */ /* 0x000fe20000011615 */
[----:B------:R-:W-:Y:S01]  /*4f30*/  @!UP1 UIADD3 UR16, UPT, UPT, UR6, 0x4200, URZ ;  /* 0x0000420006109890 */ /* 0x000fe2000fffe0ff */
[----:B------:R-:W-:Y:S01]  /*4f40*/  VIADD R28, R28, 0x1 ;  /* 0x000000011c1c7836 */ /* 0x000fe20000000000 */
[----:B------:R-:W-:Y:S01]  /*4f50*/  VOTEU.ALL UP1, P4 ;  /* 0x0000000000ff7886 */ /* 0x000fe20002020000 */
[----:B------:R-:W-:Y:S01]  /*4f60*/  UMOV UR11, 0x10000000 ;  /* 0x10000000000b7882 */ /* 0x000fe20000000000 */
[----:B------:R-:W-:Y:S01]  /*4f70*/  UMOV UR19, UR35 ;  /* 0x0000002300137c82 */ /* 0x000fe20008000000 */
[----:B------:R-:W-:Y:S01]  /*4f80*/  IMAD.U32 R9, RZ, RZ, UR8 ;  /* 0x00000008ff097e24 */ /* 0x000fe2000f8e00ff */
[----:B------:R-:W-:Y:S01]  /*4f90*/  UMOV UR20, UR44 ;  /* 0x0000002c00147c82 */ /* 0x000fe20008000000 */
[----:B------:R-:W-:Y:S01]  /*4fa0*/  IMAD.U32 R8, RZ, RZ, UR9 ;  /* 0x00000009ff087e24 */ /* 0x000fe2000f8e00ff */
[----:B------:R-:W-:Y:S02]  /*4fb0*/  UPRMT UR8, UR45, 0x654, UR17 ;  /* 0x000006542d087896 */ /* 0x000fe40008000011 */
[----:B------:R-:W-:Y:S02]  /*4fc0*/  @!P4 R2UR UR15, R9 ;  /* 0x00000000090fc2ca */ /* 0x000fe400000e0000 */
[----:B------:R-:W-:Y:S02]  /*4fd0*/  @!P4 R2UR UR14, R8 ;  /* 0x00000000080ec2ca */ /* 0x000fe400000e0000 */
[----:B------:R-:W4:Y:S11]  /*4fe0*/  LDC.64 R8, c[0x0][0xb10] ;  /* 0x0002c400ff087b82 */ /* 0x000f360000000a00 */
[----:B------:R1:W-:Y:S01]  /*4ff0*/  @!UP1 UTMALDG.3D [UR16], [UR14], desc[UR10] ;  /* 0x00000a100e0095b4 */ /* 0x0003e20008011000 */
[----:B------:R5:W-:Y:S01]  /*5000*/  @!P4 SYNCS.ARRIVE.TRANS64.RED.A0TR RZ, [UR6+0x90], R0 ;  /* 0x00009000ffffc9a7 */ /* 0x000be20008300406 */
[C---:B----4-:R-:W-:Y:S01]  /*5010*/  @!P1 IMAD.HI.U32 R8, R11.reuse, R8, RZ ;  /* 0x000000080b089227 */ /* 0x050fe200078e00ff */
[----:B--2---:R-:W-:Y:S02]  /*5020*/  @!P1 ISETP.NE.AND P0, PT, R12, 0x1, PT ;  /* 0x000000010c00980c */ /* 0x004fe40003f05270 */
[----:B-1----:R-:W-:Y:S01]  /*5030*/  @!P1 ISETP.NE.AND P2, PT, R2, 0x1, PT ;  /* 0x000000010200980c */ /* 0x002fe20003f45270 */
[----:B------:R-:W-:Y:S01]  /*5040*/  SYNCS.ARRIVE.TRANS64.RED.A1T0 RZ, [UR8], RZ ;  /* 0x000000ffffff79a7 */ /* 0x000fe20008100408 */
[C---:B------:R-:W-:Y:S01]  /*5050*/  @!P1 IMAD.HI.U32 R13, R10.reuse, R13, RZ ;  /* 0x0000000d0a0d9227 */ /* 0x040fe200078e00ff */
[----:B------:R-:W-:Y:S04]  /*5060*/  @!P1 SHF.R.U32.HI R8, RZ, R9, R8 ;  /* 0x00000009ff089219 */ /* 0x000fe80000011608 */
[----:B------:R-:W-:Y:S01]  /*5070*/  @!P1 SEL R8, R11, R8, !P2 ;  /* 0x000000080b089207 */ /* 0x000fe20005000000 */
[----:B------:R-:W1:Y:S01]  /*5080*/  SYNCS.PHASECHK.TRANS64.TRYWAIT P5, [UR6+0xb8], R14 ;  /* 0x0000b80eff0075a7 */ /* 0x000e6200080a1106 */
[----:B-----5:R-:W2:Y:S02]  /*5090*/  @!P1 LDC R0, c[0x0][0xb20] ;  /* 0x0002c800ff009b82 */ /* 0x020ea40000000800 */
[----:B--2---:R-:W-:Y:S04]  /*50a0*/  @!P1 SHF.R.U32.HI R0, RZ, R0, R13 ;  /* 0x00000000ff009219 */ /* 0x004fe8000001160d */
[----:B------:R-:W-:Y:S05]  /*50b0*/  @!P1 SEL R9, R10, R0, !P0 ;  /* 0x000000000a099207 */ /* 0x000fea0004000000 */
[----:B------:R-:W-:Y:S02]  /*50c0*/  @!P1 IMAD.IADD R0, R9, 0x1, -R8 ;  /* 0x0000000109009824 */ /* 0x000fe400078e0a08 */
[----:B------:R-:W-:Y:S02]  /*50d0*/  @!P1 IMAD.IADD R8, R8, 0x1, -R9 ;  /* 0x0000000108089824 */ /* 0x000fe400078e0a09 */
[----:B------:R-:W-:Y:S02]  /*50e0*/  @!P1 IMAD R11, R0, R2, R11 ;  /* 0x00000002000b9224 */ /* 0x000fe400078e020b */
[----:B------:R-:W-:Y:S01]  /*50f0*/  @!P1 IMAD R10, R8, R12, R10 ;  /* 0x0000000c080a9224 */ /* 0x000fe200078e020a */
[----:B-1----:R-:W-:Y:S06]  /*5100*/  @!P5 BRA `(.L_x_99) ;  /* 0x0000005000bcd947 */ /* 0x002fec0003800000 */
.L_x_202:
[----:B------:R-:W-:Y:S01]  /*5110*/  @!P4 IADD3 R2, P0, PT, R30, 0x580, RZ ;  /* 0x000005801e02c810 */ /* 0x000fe20007f1e0ff */
[----:B------:R-:W-:Y:S01]  /*5120*/  VOTEU.ALL UP1, P4 ;  /* 0x0000000000ff7886 */ /* 0x000fe20002020000 */
[----:B------:R-:W-:Y:S01]  /*5130*/  UMOV UR18, 0x0 ;  /* 0x0000000000127882 */ /* 0x000fe20000000000 */
[----:B------:R-:W-:Y:S01]  /*5140*/  UMOV UR19, 0x10000000 ;  /* 0x1000000000137882 */ /* 0x000fe20000000000 */
[----:B------:R-:W-:Y:S01]  /*5150*/  @!P4 R2UR UR9, R2 ;  /* 0x000000000209c2ca */ /* 0x000fe200000e0000 */
[----:B-1----:R-:W-:Y:S01]  /*5160*/  @!P4 IMAD.X R0, RZ, RZ, R31, P0 ;  /* 0x000000ffff00c224 */ /* 0x002fe200000e061f */
[----:B------:R-:W-:Y:S01]  /*5170*/  @!UP1 UIADD3 UR10, UPT, UPT, UR34, 0x60, URZ ;  /* 0x00000060220a9890 */ /* 0x000fe2000fffe0ff */
[----:B------:R-:W-:Y:S01]  /*5180*/  ISETP.NE.AND P0, PT, R28, 0x2, PT ;  /* 0x000000021c00780c */ /* 0x000fe20003f05270 */
[----:B------:R-:W-:Y:S01]  /*5190*/  UMOV UR11, UR35 ;  /* 0x00000023000b7c82 */ /* 0x000fe20008000000 */
[----:B------:R-:W-:Y:S01]  /*51a0*/  UMOV UR12, UR44 ;  /* 0x0000002c000c7c82 */ /* 0x000fe20008000000 */
[----:B------:R-:W-:Y:S01]  /*51b0*/  @!P4 R2UR UR8, R0 ;  /* 0x000000000008c2ca */ /* 0x000fe200000e0000 */
[----:B------:R-:W-:Y:S01]  /*51c0*/  IMAD.IADD R15, R10, 0x1, R96 ;  /* 0x000000010a0f7824 */ /* 0x000fe200078e0260 */
[----:B------:R-:W-:Y:S01]  /*51d0*/  @P3 R2UR UR44, R26 ;  /* 0x000000001a2c32ca */ /* 0x000fe200000e0000 */
[----:B------:R-:W-:Y:S01]  /*51e0*/  IMAD.IADD R14, R11, 0x1, R97 ;  /* 0x000000010b0e7824 */ /* 0x000fe200078e0261 */
[----:B------:R-:W-:Y:S02]  /*51f0*/  SEL R0, RZ, 0x1, P0 ;  /* 0x00000001ff007807 */ /* 0x000fe40000000000 */
[----:B------:R-:W-:Y:S01]  /*5200*/  LOP3.LUT R29, R29, 0x1, RZ, 0x3c, !PT ;  /* 0x000000011d1d7812 */ /* 0x000fe200078e3cff */
[----:B------:R-:W-:Y:S01]  /*5210*/  IMAD.U32 R8, RZ, RZ, UR9 ;  /* 0x00000009ff087e24 */ /* 0x000fe2000f8e00ff */
[----:B------:R-:W-:Y:S01]  /*5220*/  @!UP1 UIADD3 UR9, UPT, UPT, UR6, 0x98, URZ ;  /* 0x0000009806099890 */ /* 0x000fe2000fffe0ff */
[----:B------:R-:W-:Y:S02]  /*5230*/  LOP3.LUT R27, R27, R0, RZ, 0x3c, !PT ;  /* 0x000000001b1b7212 */ /* 0x000fe400078e3cff */
[----:B------:R-:W-:Y:S02]  /*5240*/  SEL R28, R28, RZ, P0 ;  /* 0x000000ff1c1c7207 */ /* 0x000fe40000000000 */
[----:B------:R-:W-:Y:S01]  /*5250*/  IMAD.U32 R9, RZ, RZ, UR8 ;  /* 0x00000008ff097e24 */ /* 0x000fe2000f8e00ff */
[----:B------:R-:W-:Y:S01]  /*5260*/  @!P4 R2UR UR14, R8 ;  /* 0x00000000080ec2ca */ /* 0x000fe200000e0000 */
[----:B------:R-:W-:Y:S01]  /*5270*/  @!UP1 UIADD3 UR8, UPT, UPT, UR6, 0x6200, URZ ;  /* 0x0000620006089890 */ /* 0x000fe2000fffe0ff */
[----:B------:R-:W-:Y:S02]  /*5280*/  VOTEU.ALL UP1, P4 ;  /* 0x0000000000ff7886 */ /* 0x000fe40002020000 */
[----:B------:R-:W-:Y:S11]  /*5290*/  @!P4 R2UR UR15, R9 ;  /* 0x00000000090fc2ca */ /* 0x000ff600000e0000 */
[----:B------:R-:W-:Y:S02]  /*52a0*/  @!UPT UIADD3 URZ, UPT, UPT, URZ, URZ, URZ ;  /* 0x000000fffffff290 */ /* 0x000fe4000fffe0ff */
[----:B------:R2:W-:Y:S01]  /*52b0*/  @!UP1 UTMALDG.3D [UR8], [UR14], desc[UR18] ;  /* 0x000012080e0095b4 */ /* 0x0005e20008011000 */
[----:B------:R2:W-:Y:S01]  /*52c0*/  @!P4 SYNCS.ARRIVE.TRANS64.RED.A0TR RZ, [UR6+0x98], R25 ;  /* 0x00009819ffffc9a7 */ /* 0x0005e20008300406 */
[----:B------:R-:W-:Y:S01]  /*52d0*/  UPLOP3.LUT UP1, UPT, UPT, UPT, UPT, 0x80, 0x8 ;  /* 0x000000000008789c */ /* 0x000fe20003f2f070 */
[----:B------:R-:W-:Y:S01]  /*52e0*/  SYNCS.ARRIVE.TRANS64.RED.A1T0 RZ, [UR13], RZ ;  /* 0x000000ffffff79a7 */ /* 0x000fe2000810040d */
[----:B------:R-:W-:Y:S09]  /*52f0*/  @P3 BRA `(.L_x_100) ;  /* 0xfffffff0009c3947 */ /* 0x000ff2000383ffff */
[----:B------:R-:W-:-:S04]  /*5300*/  SHF.L.U32 R2, R29, 0x1f, RZ ;  /* 0x0000001f1d027819 */ /* 0x000fc800000006ff */
[----:B------:R-:W1:Y:S02]  /*5310*/  SYNCS.PHASECHK.TRANS64.TRYWAIT P0, [UR6+0xa0], R2 ;  /* 0x0000a002ff0075a7 */ /* 0x000e640008001106 */
[----:B-1----:R-:W-:Y:S05]  /*5320*/  @!P0 BRA `(.L_x_101) ;  /* 0x00000050004c8947 */ /* 0x002fea0003800000 */
.L_x_204:
[----:B------:R-:W4:Y:S02]  /*5330*/  SYNCS.PHASECHK.TRANS64.TRYWAIT P0, [UR6+0xa8], R2 ;  /* 0x0000a802ff0075a7 */ /* 0x000f240008001106 */
[----:B----4-:R-:W-:Y:S05]  /*5340*/  @!P0 BRA `(.L_x_102) ;  /* 0x00000050005c8947 */ /* 0x010fea0003800000 */
.L_x_206:
[----:B------:R-:W4:Y:S02]  /*5350*/  SYNCS.PHASECHK.TRANS64.TRYWAIT P0, [UR6+0xb0], R2 ;  /* 0x0000b002ff0075a7 */ /* 0x000f240008001106 */
[----:B----4-:R-:W-:Y:S05]  /*5360*/  @!P0 BRA `(.L_x_103) ;  /* 0x00000050006c8947 */ /* 0x010fea0003800000 */
.L_x_208:
[----:B-1----:R-:W-:-:S07]  /*5370*/  MOV R0, UR6 ;  /* 0x0000000600007c02 */ /* 0x002fce0008000f00 */
.L_x_104:
[----:B-1----:R-:W-:-:S04]  /*5380*/  SHF.L.U32 R2, R29, 0x1f, RZ ;  /* 0x0000001f1d027819 */ /* 0x002fc800000006ff */
[----:B------:R1:W4:Y:S03]  /*5390*/  SYNCS.PHASECHK.TRANS64.TRYWAIT P0, [R0+URZ+0xb8], R2 ;  /* 0x0000b802000075a7 */ /* 0x00032600080011ff */
[----:B----4-:R-:W-:Y:S05]  /*53a0*/  @!P0 NANOSLEEP.SYNCS 0x989680 ;  /* 0x009896800000895d */ /* 0x010fea0003900000 */
[----:B------:R-:W4:Y:S02]  /*53b0*/  @!P0 SYNCS.PHASECHK.TRANS64 P0, [R0+URZ+0xb8], R2 ;  /* 0x0000b802000085a7 */ /* 0x000f2400080010ff */
[----:B--2-4-:R-:W-:Y:S05]  /*53c0*/  @P0 EXIT ;  /* 0x000000000000094d */ /* 0x014fea0003800000 */
[----:B------:R-:W-:Y:S05]  /*53d0*/  BRA `(.L_x_104) ;  /* 0xfffffffc00e87947 */ /* 0x000fea000383ffff */
.L_x_89:
[----:B------:R-:W-:-:S06]  /*53e0*/  UISETP.GE.AND UP1, UPT, UR10, 0x4, UPT ;  /* 0x000000040a00788c */ /* 0x000fcc000bf26270 */
[----:B------:R-:W-:-:S13]  /*53f0*/  PLOP3.LUT P0, PT, PT, PT, UP1, 0x80, 0x8 ;  /* 0x000000000008781c */ /* 0x000fda0003f0f018 */
[----:B------:R-:W-:Y:S05]  /*5400*/  @!P0 EXIT ;  /* 0x000000000000894d */ /* 0x000fea0003800000 */
[----:B------:R-:W-:Y:S01]  /*5410*/  BAR.SYNC.DEFER_BLOCKING 0x6, 0xa0 ;  /* 0x0182800000007b1d */ /* 0x000fe20000010000 */
[C---:B------:R-:W-:Y:S01]  /*5420*/  IMAD.SHL.U32 R3, R113.reuse, 0x20, RZ ;  /* 0x0000002071037824 */ /* 0x040fe200078e00ff */
[----:B------:R-:W-:Y:S01]  /*5430*/  LOP3.LUT R111, R2, 0x60, R113, 0xf8, !PT ;  /* 0x00000060026f7812 */ /* 0x000fe200078ef871 */
[C---:B------:R-:W-:Y:S01]  /*5440*/  IMAD.SHL.U32 R112, R113.reuse, 0x4, RZ ;  /* 0x0000000471707824 */ /* 0x040fe200078e00ff */
[C---:B------:R-:W-:Y:S01]  /*5450*/  LOP3.LUT R114, R113.reuse, 0x60, RZ, 0xc0, !PT ;  /* 0x0000006071727812 */ /* 0x040fe200078ec0ff */
[----:B------:R-:W-:Y:S01]  /*5460*/  IMAD.U32 R85, R113, 0x10000, RZ ;  /* 0x0001000071557824 */ /* 0x000fe200078e00ff */
[----:B------:R-:W-:Y:S02]  /*5470*/  UMOV UR41, 0x400 ;  /* 0x0000040000297882 */ /* 0x000fe40000000000 */
[----:B------:R-:W1:Y:S01]  /*5480*/  LDC R102, c[0x0][0x370] ;  /* 0x0000dc00ff667b82 */ /* 0x000e620000000800 */
[----:B------:R-:W-:Y:S01]  /*5490*/  ULEA UR41, UR45, UR41, 0x18 ;  /* 0x000000292d297291 */ /* 0x000fe2000f8ec0ff */
[----:B------:R-:W-:Y:S01]  /*54a0*/  LOP3.LUT R4, R3, 0xc0, RZ, 0xc0, !PT ;  /* 0x000000c003047812 */ /* 0x000fe200078ec0ff */
[----:B------:R-:W-:Y:S01]  /*54b0*/  HFMA2 R84, -RZ, RZ, 0, 0 ;  /* 0x00000000ff547431 */ /* 0x000fe200000001ff */
[----:B------:R-:W-:Y:S01]  /*54c0*/  LOP3.LUT R110, R113, 0x2, RZ, 0xc0, !PT ;  /* 0x00000002716e7812 */ /* 0x000fe200078ec0ff */
[----:B------:R-:W-:Y:S01]  /*54d0*/  UIADD3 UR4, UPT, UPT, UR41, 0x200, URZ ;  /* 0x0000020029047890 */ /* 0x000fe2000fffe0ff */
[----:B------:R-:W-:Y:S01]  /*54e0*/  LOP3.LUT R112, R4, 0x18, R112, 0xf8, !PT ;  /* 0x0000001804707812 */ /* 0x000fe200078ef870 */
[----:B------:R-:W-:Y:S01]  /*54f0*/  IMAD.MOV.U32 R108, RZ, RZ, 0x1 ;  /* 0x00000001ff6c7424 */ /* 0x000fe200078e00ff */
[----:B------:R-:W2:Y:S01]  /*5500*/  LDC R44, c[0x0][0xb0c] ;  /* 0x0002c300ff2c7b82 */ /* 0x000ea20000000800 */
[----:B------:R-:W-:-:S02]  /*5510*/  LOP3.LUT R85, R85, 0x600000, RZ, 0xc0, !PT ;  /* 0x0060000055557812 */ /* 0x000fc400078ec0ff */
[----:B------:R-:W-:Y:S02]  /*5520*/  CS2R R106, SRZ ;  /* 0x00000000006a7805 */ /* 0x000fe4000001ff00 */
[----:B------:R-:W-:Y:S01]  /*5530*/  LOP3.LUT R112, R112, 0xf20, R3, 0xf8, !PT ;  /* 0x00000f2070707812 */ /* 0x000fe200078ef803 */
[----:B------:R-:W-:Y:S01]  /*5540*/  IMAD.MOV.U32 R116, RZ, RZ, RZ ;  /* 0x000000ffff747224 */ /* 0x000fe200078e00ff */
[----:B------:R-:W-:Y:S01]  /*5550*/  MOV R104, UR4 ;  /* 0x0000000400687c02 */ /* 0x000fe20008000f00 */
[----:B------:R-:W3:Y:S01]  /*5560*/  LDCU.64 UR52, c[0x0][0x348] ;  /* 0x00006900ff3477ac */ /* 0x000ee20008000a00 */
[----:B------:R-:W-:Y:S01]  /*5570*/  LOP3.LUT R113, R113, 0x4, RZ, 0xc0, !PT ;  /* 0x0000000471717812 */ /* 0x000fe200078ec0ff */
[----:B------:R-:W4:Y:S01]  /*5580*/  LDC R99, c[0x0][0xb20] ;  /* 0x0002c800ff637b82 */ /* 0x000f220000000800 */
[----:B------:R-:W3:Y:S01]  /*5590*/  LDS R0, [UR41+0x180] ;  /* 0x00018029ff007984 */ /* 0x000ee20008000800 */
[----:B------:R-:W-:Y:S01]  /*55a0*/  IMAD R112, R112, 0x2, R104 ;  /* 0x0000000270707824 */ /* 0x000fe200078e0268 */
[----:B------:R-:W1:Y:S03]  /*55b0*/  LDCU UR40, c[0x0][0x384] ;  /* 0x00007080ff2877ac */ /* 0x000e660008000800 */
[--C-:B------:R-:W-:Y:S01]  /*55c0*/  IMAD R110, R110, -0x10, R112.reuse ;  /* 0xfffffff06e6e7824 */ /* 0x100fe200078e0270 */
[----:B------:R-:W1:Y:S01]  /*55d0*/  LDCU.64 UR42, c[0x0][0x888] ;  /* 0x00011100ff2a77ac */ /* 0x000e620008000a00 */
[----:B------:R-:W1:Y:S01]  /*55e0*/  LDC R43, c[0x0][0xb30] ;  /* 0x0002cc00ff2b7b82 */ /* 0x000e620000000800 */
[----:B------:R-:W-:Y:S01]  /*55f0*/  IMAD R109, R113, -0x10, R112 ;  /* 0xfffffff0716d7824 */ /* 0x000fe200078e0270 */
[----:B------:R-:W1:Y:S01]  /*5600*/  LDCU.64 UR46, c[0x0][0x8c0] ;  /* 0x00011800ff2e77ac */ /* 0x000e620008000a00 */
[----:B------:R-:W-:-:S05]  /*5610*/  UMOV UR50, URZ ;  /* 0x000000ff00327c82 */ /* 0x000fca0008000000 */
[----:B------:R-:W1:Y:S01]  /*5620*/  LDC R100, c[0x0][0x388] ;  /* 0x0000e200ff647b82 */ /* 0x000e620000000800 */
[----:B------:R-:W-:-:S07]  /*5630*/  UMOV UR51, URZ ;  /* 0x000000ff00337c82 */ /* 0x000fce0008000000 */
[----:B------:R-:W1:Y:S08]  /*5640*/  LDC.64 R94, c[0x0][0xb10] ;  /* 0x0002c400ff5e7b82 */ /* 0x000e700000000a00 */
[----:B------:R-:W1:Y:S08]  /*5650*/  LDC.64 R38, c[0x0][0xb18] ;  /* 0x0002c600ff267b82 */ /* 0x000e700000000a00 */
[----:B------:R-:W1:Y:S01]  /*5660*/  LDC.64 R90, c[0x0][0x888] ;  /* 0x00022200ff5a7b82 */ /* 0x000e620000000a00 */
[----:B---3--:R-:W-:-:S07]  /*5670*/  IMAD.IADD R85, R0, 0x1, R85 ;  /* 0x0000000100557824 */ /* 0x008fce00078e0255 */
[----:B------:R-:W3:Y:S08]  /*5680*/  LDC.64 R36, c[0x0][0xb28] ;  /* 0x0002ca00ff247b82 */ /* 0x000ef00000000a00 */
[----:B------:R-:W1:Y:S08]  /*5690*/  LDC.64 R92, c[0x0][0x890] ;  /* 0x00022400ff5c7b82 */ /* 0x000e700000000a00 */
[----:B------:R-:W1:Y:S08]  /*56a0*/  LDC.64 R88, c[0x0][0x8b0] ;  /* 0x00022c00ff587b82 */ /* 0x000e700000000a00 */
[----:B------:R-:W1:Y:S08]  /*56b0*/  LDC.64 R86, c[0x0][0x8a8] ;  /* 0x00022a00ff567b82 */ /* 0x000e700000000a00 */
[----:B------:R-:W1:Y:S08]  /*56c0*/  LDC.64 R40, c[0x0][0x8d0] ;  /* 0x00023400ff287b82 */ /* 0x000e700000000a00 */
[----:B--2-4-:R-:W1:Y:S02]  /*56d0*/  LDC R101, c[0x0][0x374] ;  /* 0x0000dd00ff657b82 */ /* 0x014e640000000800 */
.L_x_150:
[----:B------:R-:W-:Y:S02]  /*56e0*/  LEA R0, R116, UR41, 0x3 ;  /* 0x0000002974007c11 */ /* 0x000fe4000f8e18ff */
[----:B------:R-:W-:Y:S02]  /*56f0*/  SHF.L.U32 R2, R106, 0x1f, RZ ;  /* 0x0000001f6a027819 */ /* 0x000fe400000006ff */
[----:B-1----:R-:W-:Y:S02]  /*5700*/  LEA R16, R116, UR41, 0x4 ;  /* 0x0000002974107c11 */ /* 0x002fe4000f8e20ff */
[----:B------:R-:W2:Y:S02]  /*5710*/  SYNCS.PHASECHK.TRANS64.TRYWAIT P0, [R0+URZ+0xd0], R2 ;  /* 0x0000d002000075a7 */ /* 0x000ea400080011ff */
[----:B--2-4-:R-:W-:Y:S05]  /*5720*/  @!P0 BRA `(.L_x_105) ;  /* 0x0000004c00948947 */ /* 0x014fea0003800000 */
.L_x_209:
[----:B------:R-:W4:Y:S01]  /*5730*/  LDC.64 R10, c[0x0][0xb10] ;  /* 0x0002c400ff0a7b82 */ /* 0x000f220000000a00 */
[----:B------:R-:W3:Y:S01]  /*5740*/  LDS.128 R16, [R16+0x160] ;  /* 0x0001600010107984 */ /* 0x000ee20000000c00 */
[----:B-1----:R-:W-:Y:S01]  /*5750*/  ISETP.NE.AND P1, PT, R43, 0x1, PT ;  /* 0x000000012b00780c */ /* 0x002fe20003f25270 */
[----:B--2---:R-:W-:Y:S01]  /*5760*/  VIADD R0, R0, 0xe0 ;  /* 0x000000e000007836 */ /* 0x004fe20000000000 */
[----:B------:R-:W-:Y:S04]  /*5770*/  ISETP.GE.AND P0, PT, R42, 0x1, PT ;  /* 0x000000012a00780c */ /* 0x000fe80003f06270 */
[----:B------:R-:W1:Y:S01]  /*5780*/  LDC.64 R8, c[0x0][0xb18] ;  /* 0x0002c600ff087b82 */ /* 0x000e620000000a00 */
[----:B------:R-:W-:Y:S01]  /*5790*/  PRMT R0, RZ, 0x654, R0 ;  /* 0x00000654ff007816 */ /* 0x000fe20000000000 */
[----:B------:R-:W-:Y:S01]  /*57a0*/  @!PT LDS RZ, [RZ] ;  /* 0x00000000fffff984 */ /* 0x000fe20000000800 */
[----:B------:R-:W-:Y:S01]  /*57b0*/  @!PT LDS RZ, [RZ] ;  /* 0x00000000fffff984 */ /* 0x000fe20000000800 */
[----:B------:R-:W-:Y:S01]  /*57c0*/  @!PT LDS RZ, [RZ] ;  /* 0x00000000fffff984 */ /* 0x000fe20000000800 */
[----:B------:R-:W-:Y:S01]  /*57d0*/  @!PT LDS RZ, [RZ] ;  /* 0x00000000fffff984 */ /* 0x000fe20000000800 */
[----:B------:R2:W-:Y:S06]  /*57e0*/  MEMBAR.ALL.CTA ;  /* 0x0000000000007992 */ /* 0x0005ec0000008000 */
[----:B--2---:R-:W2:Y:S01]  /*57f0*/  FENCE.VIEW.ASYNC.S ;  /* 0x00000000000073c6 */ /* 0x004ea20000000000 */
[----:B------:R-:W1:Y:S08]  /*5800*/  @!P1 LDC R12, c[0x0][0xb20] ;  /* 0x0002c800ff0c9b82 */ /* 0x000e700000000800 */
[----:B------:R-:W1:Y:S01]  /*5810*/  @!P1 LDC R7, c[0x0][0xb0c] ;  /* 0x0002c300ff079b82 */ /* 0x000e620000000800 */
[----:B--2---:R2:W-:Y:S01]  /*5820*/  SYNCS.ARRIVE.TRANS64.RED.A1T0 RZ, [R0+URZ], RZ ;  /* 0x000000ff00ff79a7 */ /* 0x0045e200081004ff */
[----:B---3--:R-:W-:Y:S04]  /*5830*/  LOP3.LUT P4, RZ, R18, 0x1, RZ, 0xc0, !PT ;  /* 0x0000000112ff7812 */ /* 0x008fe8000788c0ff */
[----:B------:R-:W-:Y:S09]  /*5840*/  P2R R115, PR, RZ, 0x10 ;  /* 0x00000010ff737803 */ /* 0x000ff20000000000 */
[----:B------:R-:W-:Y:S02]  /*5850*/  @P4 MOV R46, R16 ;  /* 0x00000010002e4202 */ /* 0x000fe40000000f00 */
[----:B------:R-:W-:Y:S01]  /*5860*/  @P4 LOP3.LUT R45, R17, 0xffff, RZ, 0xc0, !PT ;  /* 0x0000ffff112d4812 */ /* 0x000fe200078ec0ff */
[----:B--2-4-:R-:W-:Y:S06]  /*5870*/  @!P0 BRA `(.L_x_106) ;  /* 0x0000000000a48947 */ /* 0x014fec0003800000 */
[----:B------:R-:W-:Y:S01]  /*5880*/  IMAD.HI.U32 R0, R101, R39, RZ ;  /* 0x0000002765007227 */ /* 0x000fe200078e00ff */
[----:B------:R-:W-:Y:S02]  /*5890*/  ISETP.NE.AND P0, PT, R38, 0x1, PT ;  /* 0x000000012600780c */ /* 0x000fe40003f05270 */
[----:B------:R-:W-:Y:S01]  /*58a0*/  ISETP.NE.AND P2, PT, R42, 0x1, PT ;  /* 0x000000012a00780c */ /* 0x000fe20003f45270 */
[----:B------:R-:W-:Y:S01]  /*58b0*/  IMAD.HI.U32 R4, R102, R94, RZ ;  /* 0x0000005e66047227 */ /* 0x000fe200078e00ff */
[----:B------:R-:W-:Y:S02]  /*58c0*/  SHF.R.U32.HI R0, RZ, R99, R0 ;  /* 0x00000063ff007219 */ /* 0x000fe40000011600 */
[----:B------:R-:W-:Y:S01]  /*58d0*/  ISETP.NE.AND P3, PT, R44, 0x1, PT ;  /* 0x000000012c00780c */ /* 0x000fe20003f65270 */
[----:B------:R-:W-:Y:S01]  /*58e0*/  IMAD.HI.U32 R6, R45, R39, RZ ;  /* 0x000000272d067227 */ /* 0x000fe200078e00ff */
[-C--:B------:R-:W-:Y:S02]  /*58f0*/  SHF.R.U32.HI R4, RZ, R95.reuse, R4 ;  /* 0x0000005fff047219 */ /* 0x080fe40000011604 */
[----:B------:R-:W-:Y:S01]  /*5900*/  SEL R0, R101, R0, !P0 ;  /* 0x0000000065007207 */ /* 0x000fe20004000000 */
[----:B------:R-:W-:Y:S01]  /*5910*/  IMAD.HI.U32 R5, R46, R94, RZ ;  /* 0x0000005e2e057227 */ /* 0x000fe200078e00ff */
[----:B------:R-:W-:Y:S03]  /*5920*/  SEL R4, R102, R4, !P3 ;  /* 0x0000000466047207 */ /* 0x000fe60005800000 */
[-C--:B------:R-:W-:Y:S01]  /*5930*/  IMAD.HI.U32 R3, R0, R36.reuse, RZ ;  /* 0x0000002400037227 */ /* 0x080fe200078e00ff */
[----:B------:R-:W-:Y:S03]  /*5940*/  SHF.R.U32.HI R5, RZ, R95, R5 ;  /* 0x0000005fff057219 */ /* 0x000fe60000011605 */
[----:B------:R-:W-:Y:S01]  /*5950*/  IMAD.HI.U32 R2, R4, R36, RZ ;  /* 0x0000002404027227 */ /* 0x000fe200078e00ff */
[----:B------:R-:W-:Y:S02]  /*5960*/  @P2 SHF.R.U32.HI R0, RZ, R37, R3 ;  /* 0x00000025ff002219 */ /* 0x000fe40000011603 */
[----:B------:R-:W-:Y:S02]  /*5970*/  SHF.R.U32.HI R3, RZ, R99, R6 ;  /* 0x00000063ff037219 */ /* 0x000fe40000011606 */
[----:B------:R-:W-:Y:S01]  /*5980*/  @P2 SHF.R.U32.HI R4, RZ, R37, R2 ;  /* 0x00000025ff042219 */ /* 0x000fe20000011602 */
[----:B------:R-:W-:Y:S01]  /*5990*/  IMAD R0, R42, R0, RZ ;  /* 0x000000002a007224 */ /* 0x000fe200078e02ff */
[----:B------:R-:W-:Y:S02]  /*59a0*/  SEL R3, R45, R3, !P0 ;  /* 0x000000032d037207 */ /* 0x000fe40004000000 */
[----:B------:R-:W-:Y:S01]  /*59b0*/  SEL R2, R46, R5, !P3 ;  /* 0x000000052e027207 */ /* 0x000fe20005800000 */
[----:B------:R-:W-:Y:S01]  /*59c0*/  IMAD R5, R42, R4, RZ ;  /* 0x000000042a057224 */ /* 0x000fe200078e02ff */
[C---:B------:R-:W-:Y:S01]  /*59d0*/  ISETP.GE.AND P0, PT, R3.reuse, R0, PT ;  /* 0x000000000300720c */ /* 0x040fe20003f06270 */
[C---:B------:R-:W-:Y:S03]  /*59e0*/  IMAD.HI.U32 R0, R3.reuse, R36, RZ ;  /* 0x0000002403007227 */ /* 0x040fe600078e00ff */
[C---:B------:R-:W-:Y:S02]  /*59f0*/  ISETP.GE.OR P0, PT, R2.reuse, R5, P0 ;  /* 0x000000050200720c */ /* 0x040fe40000706670 */
[----:B------:R-:W-:Y:S04]  /*5a00*/  SHF.R.U32.HI R0, RZ, R37, R0 ;  /* 0x00000025ff007219 */ /* 0x000fe80000011600 */
[C---:B------:R-:W-:Y:S05]  /*5a10*/  SEL R6, R3.reuse, R0, !P2 ;  /* 0x0000000003067207 */ /* 0x040fea0005000000 */
        /* <DEDUP_REMOVED lines=14> */
[----:B------:R-:W-:Y:S07]  /*5b00*/  IMAD R45, R3, R38, R45 ;  /* 0x00000026032d7224 */ /* 0x000fee00078e022d */
.L_x_106:
[----:B-1----:R-:W-:Y:S01]  /*5b10*/  @!P1 ISETP.NE.AND P0, PT, R8, 0x1, PT ;  /* 0x000000010800980c */ /* 0x002fe20003f05270 */
[----:B------:R-:W-:Y:S01]  /*5b20*/  @!P1 IMAD.HI.U32 R2, R45, R9, RZ ;  /* 0x000000092d029227 */ /* 0x000fe200078e00ff */
[----:B------:R-:W-:Y:S01]  /*5b30*/  R2UR UR38, R14 ;  /* 0x000000000e2672ca */ /* 0x000fe200000e0000 */
[----:B------:R-:W-:Y:S01]  /*5b40*/  BSSY.RECONVERGENT B6, `(.L_x_107) ;  /* 0x0000031000067945 */ /* 0x000fe20003800200 */
[----:B------:R-:W-:Y:S01]  /*5b50*/  R2UR UR37, R15 ;  /* 0x000000000f2572ca */ /* 0x000fe200000e0000 */
[----:B------:R-:W-:Y:S01]  /*5b60*/  @!P1 IMAD.HI.U32 R0, R46, R10, RZ ;  /* 0x0000000a2e009227 */ /* 0x000fe200078e00ff */
[----:B------:R-:W-:Y:S02]  /*5b70*/  @!P1 SHF.R.U32.HI R2, RZ, R12, R2 ;  /* 0x0000000cff029219 */ /* 0x000fe40000011602 */
[----:B------:R-:W-:Y:S01]  /*5b80*/  @!P1 ISETP.NE.AND P2, PT, R7, 0x1, PT ;  /* 0x000000010700980c */ /* 0x000fe20003f45270 */
[----:B------:R-:W-:Y:S01]  /*5b90*/  VIADD R116, R116, 0x1 ;  /* 0x0000000174747836 */ /* 0x000fe20000000000 */
[----:B------:R-:W-:Y:S02]  /*5ba0*/  @!P1 SEL R2, R45, R2, !P0 ;  /* 0x000000022d029207 */ /* 0x000fe40004000000 */
[----:B------:R-:W-:Y:S02]  /*5bb0*/  @!P1 SHF.R.U32.HI R0, RZ, R11, R0 ;  /* 0x0000000bff009219 */ /* 0x000fe40000011600 */
[----:B------:R-:W-:Y:S01]  /*5bc0*/  LOP3.LUT P0, RZ, R104, 0x1b0, RZ, 0xc0, !PT ;  /* 0x000001b068ff7812 */ /* 0x000fe2000780c0ff */
[----:B------:R-:W-:Y:S01]  /*5bd0*/  USHF.L.U32 UR38, UR38, 0x7, URZ ;  /* 0x0000000726267899 */ /* 0x000fe200080006ff */
[----:B------:R-:W-:Y:S01]  /*5be0*/  @!P1 SEL R3, R46, R0, !P2 ;  /* 0x000000002e039207 */ /* 0x000fe20005000000 */
[----:B------:R-:W-:Y:S01]  /*5bf0*/  USHF.L.U32 UR37, UR37, 0x7, URZ ;  /* 0x0000000725257899 */ /* 0x000fe200080006ff */
[----:B------:R-:W-:Y:S03]  /*5c00*/  @P4 SHF.R.U32.HI R105, RZ, 0x10, R17 ;  /* 0x00000010ff694819 */ /* 0x000fe60000011611 */
[----:B------:R-:W-:Y:S02]  /*5c10*/  @!P1 IMAD.IADD R0, R2, 0x1, -R3 ;  /* 0x0000000102009824 */ /* 0x000fe400078e0a03 */
[----:B------:R-:W-:Y:S02]  /*5c20*/  @!P1 IMAD.IADD R2, R3, 0x1, -R2 ;  /* 0x0000000103029824 */ /* 0x000fe400078e0a02 */
[----:B------:R-:W-:Y:S02]  /*5c30*/  @!P1 IMAD R46, R0, R7, R46 ;  /* 0x00000007002e9224 */ /* 0x000fe400078e022e */
[----:B------:R-:W-:Y:S01]  /*5c40*/  @!P1 IMAD R45, R2, R8, R45 ;  /* 0x00000008022d9224 */ /* 0x000fe200078e022d */
[----:B------:R-:W-:Y:S06]  /*5c50*/  @!P0 BRA `(.L_x_108) ;  /* 0x00000000007c8947 */ /* 0x000fec0003800000 */
[----:B------:R-:W1:Y:S01]  /*5c60*/  LDCU.64 UR8, c[0x4][0x80] ;  /* 0x01001000ff0877ac */ /* 0x000e620008000a00 */
[----:B------:R-:W-:Y:S01]  /*5c70*/  MOV R2, 0x0 ;  /* 0x0000000000027802 */ /* 0x000fe20000000f00 */
[----:B------:R-:W-:Y:S02]  /*5c80*/  HFMA2 R12, -RZ, RZ, 0, 5.9604644775390625e-08 ;  /* 0x00000001ff0c7431 */ /* 0x000fe400000001ff */
[----:B------:R-:W-:Y:S01]  /*5c90*/  IMAD.MOV.U32 R8, RZ, RZ, 0x70 ;  /* 0x00000070ff087424 */ /* 0x000fe200078e00ff */
[----:B------:R2:W3:Y:S01]  /*5ca0*/  LDC.64 R14, c[0x4][R2] ;  /* 0x01000000020e7b82 */ /* 0x0004e20000000a00 */
[----:B------:R-:W4:Y:S01]  /*5cb0*/  LDCU.64 UR6, c[0x4][0x88] ;  /* 0x01001100ff0677ac */ /* 0x000f220008000a00 */
[----:B------:R-:W-:Y:S01]  /*5cc0*/  IMAD.MOV.U32 R13, RZ, RZ, RZ ;  /* 0x000000ffff0d7224 */ /* 0x000fe200078e00ff */
[----:B------:R-:W2:Y:S01]  /*5cd0*/  LDCU.64 UR4, c[0x4][0x8] ;  /* 0x01000100ff0477ac */ /* 0x000ea20008000a00 */
[----:B-1----:R-:W-:Y:S01]  /*5ce0*/  MOV R5, UR9 ;  /* 0x0000000900057c02 */ /* 0x002fe20008000f00 */
[----:B------:R-:W-:Y:S01]  /*5cf0*/  IMAD.U32 R4, RZ, RZ, UR8 ;  /* 0x00000008ff047e24 */ /* 0x000fe2000f8e00ff */
[----:B----4-:R-:W-:Y:S01]  /*5d00*/  MOV R7, UR7 ;  /* 0x0000000700077c02 */ /* 0x010fe20008000f00 */
[----:B------:R-:W-:Y:S01]  /*5d10*/  IMAD.U32 R6, RZ, RZ, UR6 ;  /* 0x00000006ff067e24 */ /* 0x000fe2000f8e00ff */
[----:B--2---:R-:W-:Y:S01]  /*5d20*/  MOV R11, UR5 ;  /* 0x00000005000b7c02 */ /* 0x004fe20008000f00 */
[----:B------:R-:W-:Y:S02]  /*5d30*/  IMAD.U32 R10, RZ, RZ, UR4 ;  /* 0x00000004ff0a7e24 */ /* 0x000fe4000f8e00ff */
[----:B------:R-:W-:Y:S07]  /*5d40*/  LEPC R20, `(.L_x_109) ;  /* 0x000000001014794e */ /* 0x000fee0000000000 */
[----:B---3-5:R-:W-:Y:S05]  /*5d50*/  CALL.ABS.NOINC R14 ;  /* 0x000000000e007343 */ /* 0x028fea0003c00000 */
.L_x_109:
[----:B------:R-:W1:Y:S01]  /*5d60*/  LDCU.64 UR8, c[0x4][0x80] ;  /* 0x01001000ff0877ac */ /* 0x000e620008000a00 */
[----:B------:R-:W2:Y:S01]  /*5d70*/  LDC.64 R2, c[0x4][R2] ;  /* 0x0100000002027b82 */ /* 0x000ea20000000a00 */
[----:B------:R-:W-:Y:S02]  /*5d80*/  HFMA2 R12, -RZ, RZ, 0, 5.9604644775390625e-08 ;  /* 0x00000001ff0c7431 */ /* 0x000fe400000001ff */
[----:B------:R-:W-:Y:S02]  /*5d90*/  IMAD.MOV.U32 R8, RZ, RZ, 0x70 ;  /* 0x00000070ff087424 */ /* 0x000fe400078e00ff */
[----:B------:R-:W-:Y:S01]  /*5da0*/  IMAD.MOV.U32 R13, RZ, RZ, RZ ;  /* 0x000000ffff0d7224 */ /* 0x000fe200078e00ff */
[----:B------:R-:W3:Y:S01]  /*5db0*/  LDCU.64 UR6, c[0x4][0x88] ;  /* 0x01001100ff0677ac */ /* 0x000ee20008000a00 */
[----:B------:R-:W4:Y:S01]  /*5dc0*/  LDCU.64 UR4, c[0x4][0x8] ;  /* 0x01000100ff0477ac */ /* 0x000f220008000a00 */
[----:B-1----:R-:W-:Y:S02]  /*5dd0*/  MOV R4, UR8 ;  /* 0x0000000800047c02 */ /* 0x002fe40008000f00 */
[----:B------:R-:W-:Y:S02]  /*5de0*/  MOV R5, UR9 ;  /* 0x0000000900057c02 */ /* 0x000fe40008000f00 */
[----:B---3--:R-:W-:Y:S01]  /*5df0*/  MOV R7, UR7 ;  /* 0x0000000700077c02 */ /* 0x008fe20008000f00 */
[----:B------:R-:W-:Y:S01]  /*5e00*/  IMAD.U32 R6, RZ, RZ, UR6 ;  /* 0x00000006ff067e24 */ /* 0x000fe2000f8e00ff */
[----:B----4-:R-:W-:Y:S01]  /*5e10*/  MOV R11, UR5 ;  /* 0x00000005000b7c02 */ /* 0x010fe20008000f00 */
[----:B------:R-:W-:Y:S02]  /*5e20*/  IMAD.U32 R10, RZ, RZ, UR4 ;  /* 0x00000004ff0a7e24 */ /* 0x000fe4000f8e00ff */
[----:B------:R-:W-:Y:S07]  /*5e30*/  LEPC R20, `(.L_x_108) ;  /* 0x000000001014794e */ /* 0x000fee0000000000 */
[----:B--2---:R-:W-:Y:S05]  /*5e40*/  CALL.ABS.NOINC R2 ;  /* 0x0000000002007343 */ /* 0x004fea0003c00000 */
.L_x_108:
[----:B------:R-:W-:Y:S05]  /*5e50*/  BSYNC.RECONVERGENT B6 ;  /* 0x0000000000067941 */ /* 0x000fea0003800200 */
.L_x_107:
[----:B------:R-:W-:Y:S01]  /*5e60*/  ISETP.NE.U32.AND P4, PT, R92, RZ, PT ;  /* 0x000000ff5c00720c */ /* 0x000fe20003f85070 */
[----:B------:R-:W-:Y:S01]  /*5e70*/  USHF.R.S32.HI UR4, URZ, 0x1f, UR44 ;  /* 0x0000001fff047899 */ /* 0x000fe2000801142c */
[----:B------:R-:W-:Y:S01]  /*5e80*/  IADD3 R2, P0, PT, R111, UR38, RZ ;  /* 0x000000266f027c10 */ /* 0x000fe2000ff1e0ff */
[----:B------:R-:W-:Y:S01]  /*5e90*/  IMAD.U32 R0, RZ, RZ, UR38 ;  /* 0x00000026ff007e24 */ /* 0x000fe2000f8e00ff */
[----:B------:R-:W-:Y:S01]  /*5ea0*/  ISETP.NE.AND.EX P4, PT, R93, RZ, PT, P4 ;  /* 0x000000ff5d00720c */ /* 0x000fe20003f85340 */
[----:B------:R-:W-:Y:S01]  /*5eb0*/  UISETP.NE.U32.AND UP0, UPT, UR46, URZ, UPT ;  /* 0x000000ff2e00728c */ /* 0x000fe2000bf05070 */
[----:B------:R-:W-:Y:S01]  /*5ec0*/  ISETP.NE.U32.AND P2, PT, R88, RZ, PT ;  /* 0x000000ff5800720c */ /* 0x000fe20003f45070 */
[----:B------:R-:W1:Y:S01]  /*5ed0*/  LDCU UR5, c[0x0][0x8c8] ;  /* 0x00011900ff0577ac */ /* 0x000e620008000800 */
[----:B------:R-:W-:Y:S01]  /*5ee0*/  LEA.HI.X.SX32 R3, R0, RZ, 0x1, P0 ;  /* 0x000000ff00037211 */ /* 0x000fe200000f0eff */
[C---:B------:R-:W-:Y:S01]  /*5ef0*/  IMAD R0, R40.reuse, UR4, RZ ;  /* 0x0000000428007c24 */ /* 0x040fe2000f8e02ff */
[----:B------:R-:W-:Y:S02]  /*5f00*/  PLOP3.LUT P0, PT, PT, PT, PT, 0x8, 0x80 ;  /* 0x000000000080781c */ /* 0x000fe40003f0e170 */
[----:B------:R-:W-:Y:S01]  /*5f10*/  ISETP.NE.U32.AND P3, PT, RZ, UR42, PT ;  /* 0x0000002aff007c0c */ /* 0x000fe2000bf65070 */
[----:B------:R-:W-:Y:S01]  /*5f20*/  IMAD R0, R41, UR44, R0 ;  /* 0x0000002c29007c24 */ /* 0x000fe2000f8e0200 */
[----:B------:R-:W-:Y:S01]  /*5f30*/  P2R R117, PR, RZ, 0x1 ;  /* 0x00000001ff757803 */ /* 0x000fe20000000000 */
[----:B------:R-:W-:Y:S01]  /*5f40*/  IMAD.WIDE.U32 R2, R40, UR44, R2 ;  /* 0x0000002c28027c25 */ /* 0x000fe2000f8e0002 */
[----:B------:R-:W-:Y:S02]  /*5f50*/  ISETP.NE.U32.AND P1, PT, R92, RZ, PT ;  /* 0x000000ff5c00720c */ /* 0x000fe40003f25070 */
[----:B------:R-:W-:Y:S01]  /*5f60*/  ISETP.NE.AND.EX P2, PT, R89, RZ, PT, P2 ;  /* 0x000000ff5900720c */ /* 0x000fe20003f45320 */
[----:B------:R-:W-:Y:S01]  /*5f70*/  IMAD.IADD R0, R3, 0x1, R0 ;  /* 0x0000000103007824 */ /* 0x000fe200078e0200 */
[C---:B------:R-:W-:Y:S02]  /*5f80*/  LEA R4, P0, R2.reuse, UR46, 0x1 ;  /* 0x0000002e02047c11 */ /* 0x040fe4000f8008ff */
[----:B------:R-:W-:Y:S02]  /*5f90*/  ISETP.NE.AND.EX P3, PT, RZ, UR43, PT, P3 ;  /* 0x0000002bff007c0c */ /* 0x000fe4000bf65330 */
[----:B------:R-:W-:Y:S01]  /*5fa0*/  LEA.HI.X R5, R2, UR47, R0, 0x1, P0 ;  /* 0x0000002f02057c11 */ /* 0x000fe200080f0c00 */
[----:B-1----:R-:W-:Y:S10]  /*5fb0*/  @!P4 BRA `(.L_x_110) ;  /* 0x00000000002cc947 */ /* 0x002ff40003800000 */
[----:B------:R-:W-:Y:S01]  /*5fc0*/  ISETP.NE.U32.AND P0, PT, R90, RZ, PT ;  /* 0x000000ff5a00720c */ /* 0x000fe20003f05070 */
[----:B------:R-:W-:Y:S03]  /*5fd0*/  IMAD.MOV.U32 R98, RZ, RZ, 0x1 ;  /* 0x00000001ff627424 */ /* 0x000fe600078e00ff */
[----:B------:R-:W-:Y:S11]  /*5fe0*/  ISETP.NE.AND.EX P0, PT, R91, RZ, PT, P0 ;  /* 0x000000ff5b00720c */ /* 0x000ff60003f05300 */
[----:B------:R-:W-:Y:S02]  /*5ff0*/  @!UPT UIADD3 URZ, UPT, UPT, URZ, URZ, URZ ;  /* 0x000000fffffff290 */ /* 0x000fe4000fffe0ff */
[----:B------:R-:W1:Y:S01]  /*6000*/  @P0 LDC.64 R2, c[0x0][0x888] ;  /* 0x00022200ff020b82 */ /* 0x000e620000000a00 */
[----:B------:R-:W-:Y:S04]  /*6010*/  @P0 IMAD R0, R92, UR44, RZ ;  /* 0x0000002c5c000c24 */ /* 0x000fe8000f8e02ff */
[----:B-1----:R-:W-:Y:S04]  /*6020*/  @P0 IMAD.WIDE R2, R0, 0x4, R2 ;  /* 0x0000000400020825 */ /* 0x002fe800078e0202 */
[----:B------:R-:W-:Y:S01]  /*6030*/  HFMA2 R0, -RZ, RZ, 0, 5.9604644775390625e-08 ;  /* 0x00000001ff007431 */ /* 0x000fe200000001ff */
[----:B-----5:R1:W5:Y:S04]  /*6040*/  @P0 LDG.E R49, desc[UR48][R2.64] ;  /* 0x0000003002310981 */ /* 0x020368000c1e1900 */
[----:B------:R-:W-:Y:S01]  /*6050*/  @!P0 PRMT R98, R0, 0x7610, R98 ;  /* 0x0000761000628816 */ /* 0x000fe20000000062 */
[----:B-1----:R-:W2:Y:S06]  /*6060*/  @!P0 LDC R49, c[0x0][0x880] ;  /* 0x00022000ff318b82 */ /* 0x002eac0000000800 */
.L_x_110:
[----:B------:R-:W-:Y:S01]  /*6070*/  ISETP.NE.AND P5, PT, R117, RZ, PT ;  /* 0x000000ff7500720c */ /* 0x000fe20003fa5270 */
[----:B------:R-:W-:Y:S01]  /*6080*/  UISETP.NE.AND.EX UP0, UPT, UR47, URZ, UPT, UP0 ;  /* 0x000000ff2f00728c */ /* 0x000fe2000bf05300 */
[----:B------:R-:W-:Y:S01]  /*6090*/  ISETP.NE.AND.EX P0, PT, R93, RZ, PT, P1 ;  /* 0x000000ff5d00720c */ /* 0x000fe20003f05310 */
[----:B------:R-:W-:Y:S01]  /*60a0*/  IMAD.U32 R2, RZ, RZ, UR5 ;  /* 0x00000005ff027e24 */ /* 0x000fe2000f8e00ff */
[----:B------:R-:W-:Y:S01]  /*60b0*/  LOP3.LUT R108, R108, 0x1, RZ, 0x3c, !PT ;  /* 0x000000016c6c7812 */ /* 0x000fe200078e3cff */
[----:B------:R-:W-:Y:S10]  /*60c0*/  @!P2 BRA `(.L_x_111) ;  /* 0x000000000020a947 */ /* 0x000ff40003800000 */
[----:B------:R-:W-:Y:S04]  /*60d0*/  ISETP.NE.U32.AND P2, PT, R86, RZ, PT ;  /* 0x000000ff5600720c */ /* 0x000fe80003f45070 */
[----:B------:R-:W-:Y:S11]  /*60e0*/  ISETP.NE.AND.EX P2, PT, R87, RZ, PT, P2 ;  /* 0x000000ff5700720c */ /* 0x000ff60003f45320 */
[----:B------:R-:W-:Y:S02]  /*60f0*/  @!UPT UIADD3 URZ, UPT, UPT, URZ, URZ, URZ ;  /* 0x000000fffffff290 */ /* 0x000fe4000fffe0ff */
[----:B------:R-:W1:Y:S01]  /*6100*/  @P2 LDC.64 R6, c[0x0][0x8a8] ;  /* 0x00022a00ff062b82 */ /* 0x000e620000000a00 */
[----:B------:R-:W-:Y:S04]  /*6110*/  @P2 IMAD R0, R88, UR44, RZ ;  /* 0x0000002c58002c24 */ /* 0x000fe8000f8e02ff */
[----:B-1----:R-:W-:Y:S05]  /*6120*/  @P2 IMAD.WIDE R6, R0, 0x4, R6 ;  /* 0x0000000400062825 */ /* 0x002fea00078e0206 */
[----:B-----5:R1:W5:Y:S02]  /*6130*/  @P2 LDG.E R47, desc[UR48][R6.64] ;  /* 0x00000030062f2981 */ /* 0x020364000c1e1900 */
[----:B-1----:R-:W3:Y:S02]  /*6140*/  @!P2 LDC R47, c[0x0][0x8a0] ;  /* 0x00022800ff2fab82 */ /* 0x002ee40000000800 */
.L_x_111:
[----:B------:R-:W-:Y:S05]  /*6150*/  @P3 BRA P0, `(.L_x_112) ;  /* 0x0000000000343947 */ /* 0x000fea0000000000 */
[----:B------:R-:W-:Y:S02]  /*6160*/  ISETP.NE.AND.EX P1, PT, R93, RZ, PT, P1 ;  /* 0x000000ff5d00720c */ /* 0x000fe40003f25310 */
[----:B------:R-:W-:Y:S11]  /*6170*/  PLOP3.LUT P0, PT, PT, PT, PT, 0x80, 0x8 ;  /* 0x000000000008781c */ /* 0x000ff60003f0f070 */
[----:B------:R-:W-:Y:S02]  /*6180*/  @P1 LOP3.LUT P2, RZ, R98, 0xff, RZ, 0xc0, !PT ;  /* 0x000000ff62ff1812 */ /* 0x000fe4000784c0ff */
[----:B------:R-:W-:Y:S02]  /*6190*/  @P1 ISETP.NE.U32.AND P3, PT, RZ, UR42, PT ;  /* 0x0000002aff001c0c */ /* 0x000fe4000bf65070 */
[----:B------:R-:W-:Y:S02]  /*61a0*/  @P1 PLOP3.LUT P0, PT, P2, PT, PT, 0x80, 0x8 ;  /* 0x000000000008181c */ /* 0x000fe4000170f070 */
[C---:B--2--5:R-:W-:Y:S02]  /*61b0*/  @P1 FSETP.NEU.AND P2, PT, R49.reuse, RZ, PT ;  /* 0x000000ff3100120b */ /* 0x064fe40003f4d000 */
[----:B------:R-:W-:Y:S02]  /*61c0*/  @P1 ISETP.NE.AND.EX P3, PT, RZ, UR43, PT, P3 ;  /* 0x0000002bff001c0c */ /* 0x000fe4000bf65330 */
[----:B------:R-:W-:Y:S02]  /*61d0*/  @P1 SEL R0, RZ, 0xffffffff, P2 ;  /* 0xffffffffff001807 */ /* 0x000fe40001000000 */
[----:B------:R-:W-:Y:S05]  /*61e0*/  @!P1 FSETP.EQ.AND P5, PT, R49, RZ, PT ;  /* 0x000000ff3100920b */ /* 0x000fea0003fa2000 */
[----:B------:R-:W-:Y:S04]  /*61f0*/  @!P0 SEL R0, RZ, 0xffffffff, P3 ;  /* 0xffffffffff008807 */ /* 0x000fe80001800000 */
[----:B------:R-:W-:Y:S04]  /*6200*/  @P1 LOP3.LUT R0, R0, 0x1, RZ, 0xc0, !PT ;  /* 0x0000000100001812 */ /* 0x000fe800078ec0ff */
[----:B------:R-:W-:Y:S04]  /*6210*/  @P1 ISETP.EQ.U32.AND P5, PT, R0, 0x1, PT ;  /* 0x000000010000180c */ /* 0x000fe80003fa2070 */
[----:B------:R-:W-:Y:S09]  /*6220*/  P2R R117, PR, RZ, 0x20 ;  /* 0x00000020ff757803 */ /* 0x000ff20000000000 */
.L_x_112:
[----:B------:R-:W-:Y:S05]  /*6230*/  BRA.U !UP0, `(.L_x_113) ;  /* 0x00000001081c7547 */ /* 0x000fea000b800000 */
[----:B------:R-:W-:Y:S01]  /*6240*/  ISETP.LE.AND P0, PT, R100, UR37, PT ;  /* 0x0000002564007c0c */ /* 0x000fe2000bf03270 */
[----:B------:R-:W-:Y:S01]  /*6250*/  VIADD R0, R111, UR38 ;  /* 0x000000266f007c36 */ /* 0x000fe20008000000 */
[----:B------:R-:W-:Y:S04]  /*6260*/  PRMT R2, RZ, 0x7610, R2 ;  /* 0x00007610ff027816 */ /* 0x000fe80000000002 */
[----:B------:R-:W-:Y:S11]  /*6270*/  ISETP.GE.OR P0, PT, R0, UR40, P0 ;  /* 0x0000002800007c0c */ /* 0x000ff60008706670 */
[----:B------:R-:W-:Y:S02]  /*6280*/  @!UPT UIADD3 URZ, UPT, UPT, URZ, URZ, URZ ;  /* 0x000000fffffff290 */ /* 0x000fe4000fffe0ff */
[----:B------:R-:W4:Y:S02]  /*6290*/  @!P0 LDG.E.U16 R2, desc[UR48][R4.64] ;  /* 0x0000003004028981 */ /* 0x000f24000c1e1500 */
[----:B----4-:R-:W-:Y:S07]  /*62a0*/  HADD2.F32 R2, -RZ, R2.H0_H0 ;  /* 0x20000002ff027230 */ /* 0x010fee0000004100 */
.L_x_113:
[----:B------:R-:W-:Y:S01]  /*62b0*/  @!P5 SHF.L.U32 R0, R108, 0x1f, RZ ;  /* 0x0000001f6c00d819 */ /* 0x000fe200000006ff */
[----:B------:R-:W-:Y:S01]  /*62c0*/  BSSY B1, `(.L_x_114) ;  /* 0x0000033000017945 */ /* 0x000fe20003800000 */
[C---:B------:R-:W-:Y:S01]  /*62d0*/  LEA R120, R84.reuse, UR41, 0x3 ;  /* 0x0000002954787c11 */ /* 0x040fe2000f8e18ff */
[----:B------:R-:W-:Y:S01]  /*62e0*/  IMAD.MOV.U32 R61, RZ, RZ, 0x1 ;  /* 0x00000001ff3d7424 */ /* 0x000fe200078e00ff */
[----:B------:R1:W4:Y:S01]  /*62f0*/  @!P5 SYNCS.PHASECHK.TRANS64.TRYWAIT P1, [UR41+0x80], R0 ;  /* 0x00008000ff00d5a7 */ /* 0x0003220008021129 */
[----:B------:R-:W-:Y:S01]  /*6300*/  ISETP.NE.U32.AND P3, PT, RZ, UR42, PT ;  /* 0x0000002aff007c0c */ /* 0x000fe2000bf65070 */
[----:B------:R-:W-:Y:S01]  /*6310*/  IMAD R51, R84, 0x80, R85 ;  /* 0x0000008054337824 */ /* 0x000fe200078e0255 */
[----:B--2--5:R-:W-:Y:S01]  /*6320*/  FSETP.NEU.AND P2, PT, R49, RZ, PT ;  /* 0x000000ff3100720b */ /* 0x024fe20003f4d000 */
[----:B------:R-:W-:Y:S01]  /*6330*/  IMAD R119, R113, -0x10, R110 ;  /* 0xfffffff071777824 */ /* 0x000fe200078e026e */
[----:B------:R-:W-:Y:S01]  /*6340*/  ISETP.NE.AND.EX P3, PT, RZ, UR43, PT, P3 ;  /* 0x0000002bff007c0c */ /* 0x000fe2000bf65330 */
[----:B------:R-:W-:Y:S01]  /*6350*/  IMAD.MOV.U32 R60, RZ, RZ, RZ ;  /* 0x000000ffff3c7224 */ /* 0x000fe200078e00ff */
[----:B------:R-:W-:Y:S02]  /*6360*/  SEL R3, RZ, 0xffffffff, P2 ;  /* 0xffffffffff037807 */ /* 0x000fe40001000000 */
[----:B------:R-:W-:Y:S02]  /*6370*/  CS2R R82, SRZ ;  /* 0x0000000000527805 */ /* 0x000fe4000001ff00 */
[----:B------:R-:W-:Y:S02]  /*6380*/  SEL R4, RZ, 0xffffffff, P3 ;  /* 0xffffffffff047807 */ /* 0x000fe40001800000 */
[----:B------:R-:W-:Y:S02]  /*6390*/  CS2R R80, SRZ ;  /* 0x0000000000507805 */ /* 0x000fe4000001ff00 */
[----:B------:R-:W-:Y:S02]  /*63a0*/  LOP3.LUT P3, R118, R98, 0xff, RZ, 0xc0, !PT ;  /* 0x000000ff62767812 */ /* 0x000fe4000786c0ff */
[----:B------:R-:W-:Y:S02]  /*63b0*/  CS2R R74, SRZ ;  /* 0x00000000004a7805 */ /* 0x000fe4000001ff00 */
[----:B------:R-:W-:Y:S02]  /*63c0*/  CS2R R72, SRZ ;  /* 0x0000000000487805 */ /* 0x000fe4000001ff00 */
[----:B------:R-:W-:Y:S02]  /*63d0*/  CS2R R66, SRZ ;  /* 0x0000000000427805 */ /* 0x000fe4000001ff00 */
[----:B------:R-:W-:Y:S02]  /*63e0*/  @P4 SEL R3, R4, R3, !P3 ;  /* 0x0000000304034207 */ /* 0x000fe40005800000 */
[----:B------:R-:W-:Y:S02]  /*63f0*/  CS2R R64, SRZ ;  /* 0x0000000000407805 */ /* 0x000fe4000001ff00 */
[----:B------:R-:W-:Y:S02]  /*6400*/  CS2R R58, SRZ ;  /* 0x00000000003a7805 */ /* 0x000fe4000001ff00 */
[----:B------:R-:W-:Y:S02]  /*6410*/  CS2R R56, SRZ ;  /* 0x0000000000387805 */ /* 0x000fe4000001ff00 */
[----:B------:R-:W-:Y:S02]  /*6420*/  LOP3.LUT R3, R3, 0x1, RZ, 0xc0, !PT ;  /* 0x0000000103037812 */ /* 0x000fe400078ec0ff */
[----:B-1----:R-:W-:Y:S02]  /*6430*/  SHF.L.U32 R0, R107, 0x1f, RZ ;  /* 0x0000001f6b007819 */ /* 0x002fe400000006ff */
[----:B------:R-:W-:Y:S02]  /*6440*/  ISETP.NE.U32.AND P2, PT, R3, 0x1, PT ;  /* 0x000000010300780c */ /* 0x000fe40003f45070 */
[----:B------:R1:W2:Y:S02]  /*6450*/  SYNCS.PHASECHK.TRANS64.TRYWAIT P0, [R120+URZ+0xf0], R0 ;  /* 0x0000f000780075a7 */ /* 0x0002a400080011ff */
[----:B------:R-:W-:Y:S02]  /*6460*/  P2R R62, PR, RZ, 0x4 ;  /* 0x00000004ff3e7803 */ /* 0x000fe40000000000 */
[----:B----4-:R-:W-:Y:S01]  /*6470*/  @!P5 SEL R61, RZ, 0x1, !P1 ;  /* 0x00000001ff3dd807 */ /* 0x010fe20004800000 */
[----:B-1----:R-:W-:Y:S06]  /*6480*/  @P5 BRA `(.L_x_115) ;  /* 0x0000000000585947 */ /* 0x002fec0003800000 */
[----:B------:R-:W-:Y:S01]  /*6490*/  IMAD.MOV.U32 R83, RZ, RZ, RZ ;  /* 0x000000ffff537224 */ /* 0x000fe200078e00ff */
[----:B------:R-:W-:Y:S01]  /*64a0*/  ISETP.NE.AND P1, PT, R61, RZ, PT ;  /* 0x000000ff3d00720c */ /* 0x000fe20003f25270 */
[----:B------:R-:W-:Y:S01]  /*64b0*/  BSSY B0, `(.L_x_116) ;  /* 0x000000c000007945 */ /* 0x000fe20003800000 */
[----:B------:R-:W-:Y:S02]  /*64c0*/  CS2R R58, SRZ ;  /* 0x00000000003a7805 */ /* 0x000fe4000001ff00 */
[----:B------:R-:W-:Y:S02]  /*64d0*/  CS2R R56, SRZ ;  /* 0x0000000000387805 */ /* 0x000fe4000001ff00 */
[----:B------:R-:W-:Y:S02]  /*64e0*/  CS2R R66, SRZ ;  /* 0x0000000000427805 */ /* 0x000fe4000001ff00 */
[----:B------:R-:W-:Y:S02]  /*64f0*/  CS2R R64, SRZ ;  /* 0x0000000000407805 */ /* 0x000fe4000001ff00 */
[----:B------:R-:W-:Y:S02]  /*6500*/  CS2R R74, SRZ ;  /* 0x00000000004a7805 */ /* 0x000fe4000001ff00 */
[----:B------:R-:W-:Y:S02]  /*6510*/  CS2R R72, SRZ ;  /* 0x0000000000487805 */ /* 0x000fe4000001ff00 */
[----:B------:R-:W-:Y:S01]  /*6520*/  CS2R R80, SRZ ;  /* 0x0000000000507805 */ /* 0x000fe2000001ff00 */
[----:B------:R-:W-:Y:S06]  /*6530*/  @P1 BRA `(.L_x_117) ;  /* 0x00000000000c1947 */ /* 0x000fec0003800000 */
[----:B------:R-:W-:Y:S04]  /*6540*/  SHF.L.U32 R4, R108, 0x1f, RZ ;  /* 0x0000001f6c047819 */ /* 0x000fe800000006ff */
[----:B------:R-:W1:Y:S02]  /*6550*/  SYNCS.PHASECHK.TRANS64.TRYWAIT P1, [UR41+0x80], R4 ;  /* 0x00008004ff0075a7 */ /* 0x000e640008021129 */
[----:B-1----:R-:W-:Y:S05]  /*6560*/  @!P1 BRA `(.L_x_118) ;  /* 0x0000004000189947 */ /* 0x002fea0003800000 */
.L_x_117:
[----:B------:R-:W-:Y:S05]  /*6570*/  BSYNC B0 ;  /* 0x0000000000007941 */ /* 0x000fea0003800000 */
.L_x_116:
[----:B------:R-:W-:Y:S01]  /*6580*/  ISETP.NE.AND P1, PT, R62, RZ, PT ;  /* 0x000000ff3e00720c */ /* 0x000fe20003f25270 */
[----:B------:R-:W-:Y:S11]  /*6590*/  HFMA2 R60, -RZ, RZ, 0, 5.9604644775390625e-08 ;  /* 0x00000001ff3c7431 */ /* 0x000ff600000001ff */
[----:B------:R-:W-:Y:S01]  /*65a0*/  @!UPT UIADD3 URZ, UPT, UPT, URZ, URZ, URZ ;  /* 0x000000fffffff290 */ /* 0x000fe2000fffe0ff */
[----:B------:R4:W1:Y:S04]  /*65b0*/  @P1 LDS.128 R56, [R112] ;  /* 0x0000000070381984 */ /* 0x0008680000000c00 */
[----:B------:R4:W1:Y:S04]  /*65c0*/  @P1 LDS.128 R64, [R110+0x10] ;  /* 0x000010006e401984 */ /* 0x0008680000000c00 */
[----:B------:R4:W1:Y:S04]  /*65d0*/  @P1 LDS.128 R72, [R109+0x20] ;  /* 0x000020006d481984 */ /* 0x0008680000000c00 */
[----:B------:R4:W1:Y:S02]  /*65e0*/  @P1 LDS.128 R80, [R119+0x30] ;  /* 0x0000300077501984 */ /* 0x0008640000000c00 */
.L_x_115:
[----:B------:R-:W-:Y:S05]  /*65f0*/  BSYNC B1 ;  /* 0x0000000000017941 */ /* 0x000fea0003800000 */
.L_x_114:
[----:B-1----:R-:W-:Y:S04]  /*6600*/  SHF.R.U32.HI R3, RZ, 0x15, R51 ;  /* 0x00000015ff037819 */ /* 0x002fe80000011633 */
[----:B------:R-:W-:Y:S01]  /*6610*/  LOP3.LUT P1, RZ, R3, 0x3, R103, 0x48, !PT ;  /* 0x0000000303ff7812 */ /* 0x000fe20007824867 */
[----:B------:R-:W-:Y:S01]  /*6620*/  @!UPT UIADD3 URZ, UPT, UPT, URZ, URZ, URZ ;  /* 0x000000fffffff290 */ /* 0x000fe2000fffe0ff */
[----:B--2---:R-:W-:Y:S11]  /*6630*/  @P0 BRA `(.L_x_119) ;  /* 0x0000000000080947 */ /* 0x004ff60003800000 */
[----:B------:R-:W1:Y:S02]  /*6640*/  SYNCS.PHASECHK.TRANS64.TRYWAIT P0, [R120+URZ+0xf0], R0 ;  /* 0x0000f000780075a7 */ /* 0x000e6400080011ff */
[----:B-1----:R-:W-:Y:S05]  /*6650*/  @!P0 BRA `(.L_x_120) ;  /* 0x0000003c00f48947 */ /* 0x002fea0003800000 */
.L_x_119:
[----:B------:R-:W-:Y:S05]  /*6660*/  @!P1 BRA `(.L_x_121) ;  /* 0x0000000000409947 */ /* 0x000fea0003800000 */
[----:B------:R-:W2:Y:S01]  /*6670*/  LDCU.64 UR8, c[0x4][0x70] ;  /* 0x01000e00ff0877ac */ /* 0x000ea20008000a00 */
[----:B------:R-:W-:Y:S01]  /*6680*/  MOV R15, 0x0 ;  /* 0x00000000000f7802 */ /* 0x000fe20000000f00 */
[----:B------:R-:W-:Y:S02]  /*6690*/  HFMA2 R12, -RZ, RZ, 0, 5.9604644775390625e-08 ;  /* 0x00000001ff0c7431 */ /* 0x000fe400000001ff */
[----:B------:R-:W-:Y:S02]  /*66a0*/  IMAD.MOV.U32 R8, RZ, RZ, 0x192 ;  /* 0x00000192ff087424 */ /* 0x000fe400078e00ff */
[----:B------:R-:W-:Y:S01]  /*66b0*/  IMAD.MOV.U32 R13, RZ, RZ, RZ ;  /* 0x000000ffff0d7224 */ /* 0x000fe200078e00ff */
[----:B------:R-:W5:Y:S01]  /*66c0*/  LDCU.64 UR6, c[0x4][0x78] ;  /* 0x01000f00ff0677ac */ /* 0x000f620008000a00 */
[----:B------:R-:W1:Y:S01]  /*66d0*/  LDC.64 R14, c[0x4][R15] ;  /* 0x010000000f0e7b82 */ /* 0x000e620000000a00 */
[----:B------:R-:W3:Y:S01]  /*66e0*/  LDCU.64 UR4, c[0x4][0x10] ;  /* 0x01000200ff0477ac */ /* 0x000ee20008000a00 */
[----:B--2---:R-:W-:Y:S01]  /*66f0*/  MOV R5, UR9 ;  /* 0x0000000900057c02 */ /* 0x004fe20008000f00 */
[----:B------:R-:W-:Y:S01]  /*6700*/  IMAD.U32 R4, RZ, RZ, UR8 ;  /* 0x00000008ff047e24 */ /* 0x000fe2000f8e00ff */
[----:B-----5:R-:W-:Y:S01]  /*6710*/  MOV R7, UR7 ;  /* 0x0000000700077c02 */ /* 0x020fe20008000f00 */
[----:B------:R-:W-:Y:S01]  /*6720*/  IMAD.U32 R6, RZ, RZ, UR6 ;  /* 0x00000006ff067e24 */ /* 0x000fe2000f8e00ff */
[----:B---3--:R-:W-:Y:S01]  /*6730*/  MOV R11, UR5 ;  /* 0x00000005000b7c02 */ /* 0x008fe20008000f00 */
[----:B------:R-:W-:Y:S02]  /*6740*/  IMAD.U32 R10, RZ, RZ, UR4 ;  /* 0x00000004ff0a7e24 */ /* 0x000fe4000f8e00ff */
[----:B------:R-:W-:Y:S07]  /*6750*/  LEPC R20, `(.L_x_121) ;  /* 0x000000001014794e */ /* 0x000fee0000000000 */
[----:B-1--4-:R-:W-:Y:S05]  /*6760*/  CALL.ABS.NOINC R14 ;  /* 0x000000000e007343 */ /* 0x012fea0003c00000 */
.L_x_121:
[----:B------:R-:W-:Y:S05]  /*6770*/  WARPSYNC.ALL ;  /* 0x0000000000007948 */ /* 0x000fea0003800000 */
[----:B------:R-:W-:Y:S01]  /*6780*/  R2UR UR4, R51 ;  /* 0x00000000330472ca */ /* 0x000fe200000e0000 */
[--C-:B------:R-:W-:Y:S01]  /*6790*/  HADD2.F32 R48, -RZ, R56.reuse.H0_H0 ;  /* 0x20000038ff307230 */ /* 0x100fe20000004100 */
[----:B------:R-:W-:Y:S01]  /*67a0*/  ISETP.NE.AND P0, PT, R114, RZ, PT ;  /* 0x000000ff7200720c */ /* 0x000fe20003f05270 */
[----:B------:R-:W-:Y:S01]  /*67b0*/  HADD2.F32 R50, -RZ, R56.H1_H1 ;  /* 0x30000038ff327230 */ /* 0x000fe20000004100 */
[----:B------:R-:W-:Y:S09]  /*67c0*/  BSSY.RECONVERGENT B0, `(.L_x_122) ;  /* 0x0000086000007945 */ /* 0x000ff20003800200 */
[----:B------:R-:W1:Y:S02]  /*67d0*/  LDTM.x32 R4, tmem[UR4] ;  /* 0x00000004000479ee */ /* 0x000e6400082c0000 */
[C-C-:B-1-3--:R-:W-:Y:S01]  /*67e0*/  FFMA R0, R47.reuse, R4, R2.reuse ;  /* 0x000000042f007223 */ /* 0x14afe20000000002 */
[C-C-:B------:R-:W-:Y:S01]  /*67f0*/  FFMA R3, R47.reuse, R5, R2.reuse ;  /* 0x000000052f037223 */ /* 0x140fe20000000002 */
        /* <DEDUP_REMOVED lines=27> */
[--C-:B------:R-:W-:Y:S02]  /*69b0*/  HADD2.F32 R32, -RZ, R57.reuse.H0_H0 ;  /* 0x20000039ff207230 */ /* 0x100fe40000004100 */
[C-C-:B------:R-:W-:Y:S01]  /*69c0*/  FFMA R29, R47.reuse, R33, R2.reuse ;  /* 0x000000212f1d7223 */ /* 0x140fe20000000002 */
[----:B------:R-:W-:Y:S02]  /*69d0*/  HADD2.F32 R33, -RZ, R57.H1_H1 ;  /* 0x30000039ff217230 */ /* 0x000fe40000004100 */
[C-C-:B------:R-:W-:Y:S01]  /*69e0*/  FFMA R34, R47.reuse, R34, R2.reuse ;  /* 0x000000222f227223 */ /* 0x140fe20000000002 */
[----:B------:R-:W-:Y:S01]  /*69f0*/  FFMA R35, R47, R35, R2 ;  /* 0x000000232f237223 */ /* 0x000fe20000000002 */
[C---:B------:R-:W-:Y:S01]  /*6a00*/  FFMA R0, R49.reuse, R48, R0 ;  /* 0x0000003031007223 */ /* 0x040fe20000000000 */
[--C-:B------:R-:W-:Y:S02]  /*6a10*/  HADD2.F32 R48, -RZ, R58.reuse.H0_H0 ;  /* 0x2000003aff307230 */ /* 0x100fe40000004100 */
[C---:B------:R-:W-:Y:S01]  /*6a20*/  FFMA R3, R49.reuse, R50, R3 ;  /* 0x0000003231037223 */ /* 0x040fe20000000003 */
[C---:B------:R-:W-:Y:S01]  /*6a30*/  FFMA R6, R49.reuse, R32, R6 ;  /* 0x0000002031067223 */ /* 0x040fe20000000006 */
[----:B------:R-:W-:Y:S02]  /*6a40*/  HADD2.F32 R32, -RZ, R58.H1_H1 ;  /* 0x3000003aff207230 */ /* 0x000fe40000004100 */
[C---:B------:R-:W-:Y:S01]  /*6a50*/  FFMA R7, R49.reuse, R33, R7 ;  /* 0x0000002131077223 */ /* 0x040fe20000000007 */
[----:B------:R-:W-:Y:S01]  /*6a60*/  FFMA R4, R49, R48, R4 ;  /* 0x0000003031047223 */ /* 0x000fe20000000004 */
[----:B------:R-:W-:Y:S01]  /*6a70*/  F2FP.RELU.F16.F32.PACK_AB R52, R3, R0 ;  /* 0x000000000334723e */ /* 0x000fe200000008ff */
[--C-:B------:R-:W-:Y:S02]  /*6a80*/  HADD2.F32 R0, -RZ, R59.reuse.H0_H0 ;  /* 0x2000003bff007230 */ /* 0x100fe40000004100 */
[----:B------:R-:W-:Y:S01]  /*6a90*/  FFMA R5, R49, R32, R5 ;  /* 0x0000002031057223 */ /* 0x000fe20000000005 */
[----:B------:R-:W-:Y:S01]  /*6aa0*/  HADD2.F32 R3, -RZ, R59.H1_H1 ;  /* 0x3000003bff037230 */ /* 0x000fe20000004100 */
[----:B------:R-:W-:Y:S01]  /*6ab0*/  F2FP.RELU.F16.F32.PACK_AB R53, R7, R6 ;  /* 0x000000060735723e */ /* 0x000fe200000008ff */
[----:B------:R-:W-:Y:S02]  /*6ac0*/  HADD2.F32 R6, -RZ, R83.H1_H1 ;  /* 0x30000053ff067230 */ /* 0x000fe40000004100 */
[C---:B------:R-:W-:Y:S01]  /*6ad0*/  FFMA R10, R49.reuse, R0, R10 ;  /* 0x00000000310a7223 */ /* 0x040fe2000000000a */
[--C-:B------:R-:W-:Y:S02]  /*6ae0*/  HADD2.F32 R0, -RZ, R64.reuse.H0_H0 ;  /* 0x20000040ff007230 */ /* 0x100fe40000004100 */
[----:B------:R-:W-:Y:S01]  /*6af0*/  FFMA R11, R49, R3, R11 ;  /* 0x00000003310b7223 */ /* 0x000fe2000000000b */
[----:B------:R-:W-:Y:S01]  /*6b00*/  F2FP.RELU.F16.F32.PACK_AB R54, R5, R4 ;  /* 0x000000040536723e */ /* 0x000fe200000008ff */
[----:B------:R-:W-:Y:S02]  /*6b10*/  HADD2.F32 R3, -RZ, R64.H1_H1 ;  /* 0x30000040ff037230 */ /* 0x000fe40000004100 */
[----:B------:R-:W-:Y:S01]  /*6b20*/  FFMA R8, R49, R0, R8 ;  /* 0x0000000031087223 */ /* 0x000fe20000000008 */
[--C-:B------:R-:W-:Y:S01]  /*6b30*/  HADD2.F32 R4, -RZ, R65.reuse.H0_H0 ;  /* 0x20000041ff047230 */ /* 0x100fe20000004100 */
[----:B------:R-:W-:Y:S01]  /*6b40*/  F2FP.RELU.F16.F32.PACK_AB R55, R11, R10 ;  /* 0x0000000a0b37723e */ /* 0x000fe200000008ff */
[----:B------:R-:W-:Y:S02]  /*6b50*/  HADD2.F32 R0, -RZ, R65.H1_H1 ;  /* 0x30000041ff007230 */ /* 0x000fe40000004100 */
[C---:B------:R-:W-:Y:S01]  /*6b60*/  FFMA R9, R49.reuse, R3, R9 ;  /* 0x0000000331097223 */ /* 0x040fe20000000009 */
[--C-:B------:R-:W-:Y:S02]  /*6b70*/  HADD2.F32 R3, -RZ, R66.reuse.H0_H0 ;  /* 0x20000042ff037230 */ /* 0x100fe40000004100 */
[C---:B------:R-:W-:Y:S01]  /*6b80*/  FFMA R14, R49.reuse, R4, R14 ;  /* 0x00000004310e7223 */ /* 0x040fe2000000000e */
[----:B------:R1:W-:Y:S01]  /*6b90*/  STS.128 [R112], R52 ;  /* 0x0000003470007388 */ /* 0x0003e20000000c00 */
[C---:B------:R-:W-:Y:S01]  /*6ba0*/  FFMA R15, R49.reuse, R0, R15 ;  /* 0x00000000310f7223 */ /* 0x040fe2000000000f */
[----:B------:R-:W-:Y:S02]  /*6bb0*/  HADD2.F32 R0, -RZ, R66.H1_H1 ;  /* 0x30000042ff007230 */ /* 0x000fe40000004100 */
[----:B------:R-:W-:Y:S01]  /*6bc0*/  FFMA R12, R49, R3, R12 ;  /* 0x00000003310c7223 */ /* 0x000fe2000000000c */
[--C-:B------:R-:W-:Y:S01]  /*6bd0*/  HADD2.F32 R4, -RZ, R67.reuse.H0_H0 ;  /* 0x20000043ff047230 */ /* 0x100fe20000004100 */
[----:B------:R-:W-:Y:S01]  /*6be0*/  F2FP.RELU.F16.F32.PACK_AB R8, R9, R8 ;  /* 0x000000080908723e */ /* 0x000fe200000008ff */
[--C-:B------:R-:W-:Y:S02]  /*6bf0*/  HADD2.F32 R3, -RZ, R72.reuse.H0_H0 ;  /* 0x20000048ff037230 */ /* 0x100fe40000004100 */
[C---:B------:R-:W-:Y:S01]  /*6c00*/  FFMA R13, R49.reuse, R0, R13 ;  /* 0x00000000310d7223 */ /* 0x040fe2000000000d */
[----:B------:R-:W-:Y:S02]  /*6c10*/  HADD2.F32 R0, -RZ, R67.H1_H1 ;  /* 0x30000043ff007230 */ /* 0x000fe40000004100 */
[----:B------:R-:W-:Y:S01]  /*6c20*/  FFMA R18, R49, R4, R18 ;  /* 0x0000000431127223 */ /* 0x000fe20000000012 */
[----:B------:R-:W-:Y:S01]  /*6c30*/  HADD2.F32 R4, -RZ, R72.H1_H1 ;  /* 0x30000048ff047230 */ /* 0x000fe20000004100 */
[----:B------:R-:W-:Y:S01]  /*6c40*/  F2FP.RELU.F16.F32.PACK_AB R9, R15, R14 ;  /* 0x0000000e0f09723e */ /* 0x000fe200000008ff */
[----:B------:R-:W-:Y:S02]  /*6c50*/  HADD2.F32 R5, -RZ, R83.H0_H0 ;  /* 0x20000053ff057230 */ /* 0x000fe40000004100 */
[C---:B------:R-:W-:Y:S01]  /*6c60*/  FFMA R19, R49.reuse, R0, R19 ;  /* 0x0000000031137223 */ /* 0x040fe20000000013 */
[--C-:B------:R-:W-:Y:S02]  /*6c70*/  HADD2.F32 R0, -RZ, R73.reuse.H0_H0 ;  /* 0x20000049ff007230 */ /* 0x100fe40000004100 */
[C---:B------:R-:W-:Y:S01]  /*6c80*/  FFMA R16, R49.reuse, R3, R16 ;  /* 0x0000000331107223 */ /* 0x040fe20000000010 */
[----:B------:R-:W-:Y:S01]  /*6c90*/  FFMA R17, R49, R4, R17 ;  /* 0x0000000431117223 */ /* 0x000fe20000000011 */
[----:B------:R-:W-:Y:S01]  /*6ca0*/  HADD2.F32 R3, -RZ, R73.H1_H1 ;  /* 0x30000049ff037230 */ /* 0x000fe20000004100 */
[----:B------:R-:W-:Y:S01]  /*6cb0*/  F2FP.RELU.F16.F32.PACK_AB R10, R13, R12 ;  /* 0x0000000c0d0a723e */ /* 0x000fe200000008ff */
[----:B------:R-:W-:Y:S01]  /*6cc0*/  FFMA R22, R49, R0, R22 ;  /* 0x0000000031167223 */ /* 0x000fe20000000016 */
[--C-:B------:R-:W-:Y:S01]  /*6cd0*/  HADD2.F32 R0, -RZ, R74.reuse.H0_H0 ;  /* 0x2000004aff007230 */ /* 0x100fe20000004100 */
[----:B------:R-:W-:Y:S01]  /*6ce0*/  F2FP.RELU.F16.F32.PACK_AB R11, R19, R18 ;  /* 0x00000012130b723e */ /* 0x000fe200000008ff */
[----:B------:R-:W-:Y:S01]  /*6cf0*/  FFMA R23, R49, R3, R23 ;  /* 0x0000000331177223 */ /* 0x000fe20000000017 */
[----:B------:R-:W-:Y:S01]  /*6d00*/  HADD2.F32 R3, -RZ, R74.H1_H1 ;  /* 0x3000004aff037230 */ /* 0x000fe20000004100 */
[----:B------:R-:W-:Y:S01]  /*6d10*/  F2FP.RELU.F16.F32.PACK_AB R16, R17, R16 ;  /* 0x000000101110723e */ /* 0x000fe200000008ff */
[C---:B------:R-:W-:Y:S01]  /*6d20*/  FFMA R20, R49.reuse, R0, R20 ;  /* 0x0000000031147223 */ /* 0x040fe20000000014 */
[----:B------:R1:W-:Y:S01]  /*6d30*/  STS.128 [R110+0x10], R8 ;  /* 0x000010086e007388 */ /* 0x0003e20000000c00 */
[--C-:B------:R-:W-:Y:S02]  /*6d40*/  HADD2.F32 R4, -RZ, R75.reuse.H0_H0 ;  /* 0x2000004bff047230 */ /* 0x100fe40000004100 */
[----:B------:R-:W-:Y:S01]  /*6d50*/  FFMA R21, R49, R3, R21 ;  /* 0x0000000331157223 */ /* 0x000fe20000000015 */
[----:B------:R-:W-:Y:S01]  /*6d60*/  HADD2.F32 R0, -RZ, R75.H1_H1 ;  /* 0x3000004bff007230 */ /* 0x000fe20000004100 */
[----:B------:R-:W-:Y:S01]  /*6d70*/  F2FP.RELU.F16.F32.PACK_AB R17, R23, R22 ;  /* 0x000000161711723e */ /* 0x000fe200000008ff */
[--C-:B------:R-:W-:Y:S02]  /*6d80*/  HADD2.F32 R3, -RZ, R80.reuse.H0_H0 ;  /* 0x20000050ff037230 */ /* 0x100fe40000004100 */
[C---:B------:R-:W-:Y:S01]  /*6d90*/  FFMA R26, R49.reuse, R4, R26 ;  /* 0x00000004311a7223 */ /* 0x040fe2000000001a */
[--C-:B------:R-:W-:Y:S02]  /*6da0*/  HADD2.F32 R4, -RZ, R81.reuse.H0_H0 ;  /* 0x20000051ff047230 */ /* 0x100fe40000004100 */
[C---:B------:R-:W-:Y:S01]  /*6db0*/  FFMA R27, R49.reuse, R0, R27 ;  /* 0x00000000311b7223 */ /* 0x040fe2000000001b */
[----:B------:R-:W-:Y:S02]  /*6dc0*/  HADD2.F32 R0, -RZ, R80.H1_H1 ;  /* 0x30000050ff007230 */ /* 0x000fe40000004100 */
[----:B------:R-:W-:Y:S01]  /*6dd0*/  FFMA R24, R49, R3, R24 ;  /* 0x0000000331187223 */ /* 0x000fe20000000018 */
[--C-:B------:R-:W-:Y:S01]  /*6de0*/  HADD2.F32 R3, -RZ, R82.reuse.H0_H0 ;  /* 0x20000052ff037230 */ /* 0x100fe20000004100 */
[----:B------:R-:W-:Y:S01]  /*6df0*/  F2FP.RELU.F16.F32.PACK_AB R18, R21, R20 ;  /* 0x000000141512723e */ /* 0x000fe200000008ff */
[C---:B------:R-:W-:Y:S01]  /*6e00*/  FFMA R25, R49.reuse, R0, R25 ;  /* 0x0000000031197223 */ /* 0x040fe20000000019 */
[----:B------:R-:W-:Y:S02]  /*6e10*/  HADD2.F32 R0, -RZ, R81.H1_H1 ;  /* 0x30000051ff007230 */ /* 0x000fe40000004100 */
[----:B------:R-:W-:Y:S01]  /*6e20*/  FFMA R30, R49, R4, R30 ;  /* 0x00000004311e7223 */ /* 0x000fe2000000001e */
[----:B------:R-:W-:Y:S01]  /*6e30*/  HADD2.F32 R4, -RZ, R82.H1_H1 ;  /* 0x30000052ff047230 */ /* 0x000fe20000004100 */
[----:B------:R-:W-:Y:S01]  /*6e40*/  F2FP.RELU.F16.F32.PACK_AB R19, R27, R26 ;  /* 0x0000001a1b13723e */ /* 0x000fe200000008ff */
[C---:B------:R-:W-:Y:S01]  /*6e50*/  FFMA R31, R49.reuse, R0, R31 ;  /* 0x00000000311f7223 */ /* 0x040fe2000000001f */
[C---:B------:R-:W-:Y:S02]  /*6e60*/  FFMA R28, R49.reuse, R3, R28 ;  /* 0x00000003311c7223 */ /* 0x040fe4000000001c */
[C---:B------:R-:W-:Y:S01]  /*6e70*/  FFMA R29, R49.reuse, R4, R29 ;  /* 0x00000004311d7223 */ /* 0x040fe2000000001d */
[----:B------:R1:W-:Y:S01]  /*6e80*/  STS.128 [R109+0x20], R16 ;  /* 0x000020106d007388 */ /* 0x0003e20000000c00 */
[C---:B------:R-:W-:Y:S01]  /*6e90*/  FFMA R34, R49.reuse, R5, R34 ;  /* 0x0000000531227223 */ /* 0x040fe20000000022 */
[----:B------:R-:W-:Y:S01]  /*6ea0*/  FFMA R35, R49, R6, R35 ;  /* 0x0000000631237223 */ /* 0x000fe20000000023 */
[----:B------:R-:W-:Y:S02]  /*6eb0*/  F2FP.RELU.F16.F32.PACK_AB R24, R25, R24 ;  /* 0x000000181918723e */ /* 0x000fe400000008ff */
[----:B------:R-:W-:Y:S02]  /*6ec0*/  F2FP.RELU.F16.F32.PACK_AB R25, R31, R30 ;  /* 0x0000001e1f19723e */ /* 0x000fe400000008ff */
[----:B------:R-:W-:Y:S02]  /*6ed0*/  F2FP.RELU.F16.F32.PACK_AB R26, R29, R28 ;  /* 0x0000001c1d1a723e */ /* 0x000fe400000008ff */
[----:B------:R-:W-:Y:S05]  /*6ee0*/  F2FP.RELU.F16.F32.PACK_AB R27, R35, R34 ;  /* 0x00000022231b723e */ /* 0x000fea00000008ff */
[----:B------:R1:W-:Y:S01]  /*6ef0*/  STS.128 [R119+0x30], R24 ;  /* 0x0000301877007388 */ /* 0x0003e20000000c00 */
[----:B------:R-:W-:Y:S01]  /*6f00*/  @!PT LDS RZ, [RZ] ;  /* 0x00000000fffff984 */ /* 0x000fe20000000800 */
[----:B------:R-:W-:Y:S01]  /*6f10*/  @!PT LDS RZ, [RZ] ;  /* 0x00000000fffff984 */ /* 0x000fe20000000800 */
[----:B------:R-:W-:Y:S01]  /*6f20*/  @!PT LDS RZ, [RZ] ;  /* 0x00000000fffff984 */ /* 0x000fe20000000800 */
[----:B------:R-:W-:Y:S01]  /*6f30*/  @!PT LDS RZ, [RZ] ;  /* 0x00000000fffff984 */ /* 0x000fe20000000800 */
[----:B------:R2:W-:Y:S07]  /*6f40*/  MEMBAR.ALL.CTA ;  /* 0x0000000000007992 */ /* 0x0005ee0000008000 */
[----:B--2---:R-:W2:Y:S02]  /*6f50*/  FENCE.VIEW.ASYNC.S ;  /* 0x00000000000073c6 */ /* 0x004ea40000000000 */
[----:B--2---:R-:W-:Y:S06]  /*6f60*/  BAR.SYNC.DEFER_BLOCKING 0x1, 0x80 ;  /* 0x0042000000007b1d */ /* 0x004fec0000010000 */
[----:B------:R-:W-:Y:S05]  /*6f70*/  @P0 BRA `(.L_x_123) ;  /* 0x0000000000280947 */ /* 0x000fea0003800000 */
[----:B------:R-:W-:Y:S02]  /*6f80*/  UIADD3 UR4, UPT, UPT, UR41, 0x200, URZ ;  /* 0x0000020029047890 */ /* 0x000fe4000fffe0ff */
[----:B------:R-:W-:Y:S01]  /*6f90*/  UIADD3 UR6, UP0, UPT, UR52, 0x680, URZ ;  /* 0x0000068034067890 */ /* 0x000fe2000ff1e0ff */
[----:B------:R-:W-:Y:S03]  /*6fa0*/  UMOV UR39, UR44 ;  /* 0x0000002c00277c82 */ /* 0x000fe60008000000 */
[----:B------:R-:W-:Y:S01]  /*6fb0*/  MOV R104, UR4 ;  /* 0x0000000400687c02 */ /* 0x000fe20008000f00 */
[----:B------:R-:W-:Y:S03]  /*6fc0*/  UIADD3.X UR7, UPT, UPT, URZ, UR53, URZ, UP0, !UPT ;  /* 0x00000035ff077290 */ /* 0x000fe600087fe4ff */
[----:B------:R-:W-:Y:S11]  /*6fd0*/  R2UR UR36, R104 ;  /* 0x00000000682472ca */ /* 0x000ff600000e0000 */
[----:B------:R-:W-:Y:S02]  /*6fe0*/  @!UPT UIADD3 URZ, UPT, UPT, URZ, URZ, URZ ;  /* 0x000000fffffff290 */ /* 0x000fe4000fffe0ff */
[----:B------:R2:W-:Y:S01]  /*6ff0*/  UTMASTG.3D [UR36], [UR6] ;  /* 0x00000024060073b5 */ /* 0x0005e20008010000 */
[----:B------:R0:W-:Y:S01]  /*7000*/  UTMACMDFLUSH ;  /* 0x00000000000079b7 */ /* 0x0001e20000000000 */
[----:B--2---:R-:W-:Y:S04]  /*7010*/  DEPBAR.LE SB0, 0x1 ;  /* 0x000080400000791a */ /* 0x004fe80000000000 */
.L_x_123:
[----:B------:R-:W-:Y:S05]  /*7020*/  BSYNC.RECONVERGENT B0 ;  /* 0x0000000000007941 */ /* 0x000fea0003800200 */
.L_x_122:
[----:B------:R-:W-:Y:S01]  /*7030*/  BAR.SYNC.DEFER_BLOCKING 0x1, 0x80 ;  /* 0x0042000000007b1d */ /* 0x000fe20000010000 */
[----:B------:R-:W-:Y:S01]  /*7040*/  ISETP.NE.AND P1, PT, R117, RZ, PT ;  /* 0x000000ff7500720c */ /* 0x000fe20003f25270 */
[----:B------:R-:W-:Y:S01]  /*7050*/  UISETP.NE.AND UP0, UPT, UR50, URZ, UPT ;  /* 0x000000ff3200728c */ /* 0x000fe2000bf05270 */
[----:B------:R-:W-:Y:S11]  /*7060*/  LEA R3, R60, UR41, 0x3 ;  /* 0x000000293c037c11 */ /* 0x000ff6000f8e18ff */
[----:B------:R-:W-:Y:S01]  /*7070*/  @!P1 SHF.L.U32 R4, R108, 0x1f, RZ ;  /* 0x0000001f6c049819 */ /* 0x000fe200000006ff */
[----:B------:R-:W-:Y:S06]  /*7080*/  BRA.U !UP0, `(.L_x_124) ;  /* 0x0000000108247547 */ /* 0x000fec000b800000 */
[----:B------:R-:W-:Y:S01]  /*7090*/  IMAD.U32 R5, RZ, RZ, UR51 ;  /* 0x00000033ff057e24 */ /* 0x000fe2000f8e00ff */
[----:B------:R-:W-:Y:S01]  /*70a0*/  MOV R0, UR45 ;  /* 0x0000002d00007c02 */ /* 0x000fe20008000f00 */
[----:B------:R-:W-:Y:S03]  /*70b0*/  UIADD3 UR51, UPT, UPT, UR51, 0x1, URZ ;  /* 0x0000000133337890 */ /* 0x000fe6000fffe0ff */
[----:B------:R-:W-:Y:S01]  /*70c0*/  @!P1 LEA R5, R5, UR41, 0x3 ;  /* 0x0000002905059c11 */ /* 0x000fe2000f8e18ff */
[----:B------:R-:W-:Y:S04]  /*70d0*/  UISETP.NE.AND UP0, UPT, UR51, 0x4, UPT ;  /* 0x000000043300788c */ /* 0x000fe8000bf05270 */
[----:B------:R-:W-:Y:S01]  /*70e0*/  @!P1 VIADD R5, R5, 0xa0 ;  /* 0x000000a005059836 */ /* 0x000fe20000000000 */
[----:B------:R-:W-:Y:S04]  /*70f0*/  USEL UR51, UR51, URZ, UP0 ;  /* 0x000000ff33337287 */ /* 0x000fe80008000000 */
[----:B------:R-:W-:Y:S04]  /*7100*/  @!P1 PRMT R0, R0, 0x654, R5 ;  /* 0x0000065400009816 */ /* 0x000fe80000000005 */
[----:B------:R2:W-:Y:S04]  /*7110*/  @!P1 SYNCS.ARRIVE.TRANS64.RED.A1T0 RZ, [R0+URZ], RZ ;  /* 0x000000ff00ff99a7 */ /* 0x0005e800081004ff */
.L_x_124:
[----:B------:R-:W3:Y:S01]  /*7120*/  @!P1 SYNCS.PHASECHK.TRANS64.TRYWAIT P0, [R3+URZ+0x80], R4 ;  /* 0x00008004030095a7 */ /* 0x000ee200080011ff */
[----:B------:R-:W-:Y:S01]  /*7130*/  BSSY B1, `(.L_x_125) ;  /* 0x0000016000017945 */ /* 0x000fe20003800000 */
[----:B---3--:R-:W-:Y:S03]  /*7140*/  @!P1 SEL R61, RZ, 0x1, !P0 ;  /* 0x00000001ff3d9807 */ /* 0x008fe60004000000 */
[----:B------:R-:W-:Y:S05]  /*7150*/  @P1 BRA `(.L_x_126) ;  /* 0x00000000004c1947 */ /* 0x000fea0003800000 */
[----:B------:R-:W-:Y:S01]  /*7160*/  ISETP.NE.AND P0, PT, R61, RZ, PT ;  /* 0x000000ff3d00720c */ /* 0x000fe20003f05270 */
[----:B------:R-:W-:Y:S01]  /*7170*/  BSSY B0, `(.L_x_127) ;  /* 0x000000b000007945 */ /* 0x000fe20003800000 */
[----:B------:R-:W-:Y:S11]  /*7180*/  ISETP.NE.AND P1, PT, R62, RZ, PT ;  /* 0x000000ff3e00720c */ /* 0x000ff60003f25270 */
[----:B------:R-:W-:Y:S02]  /*7190*/  @!UPT UIADD3 URZ, UPT, UPT, URZ, URZ, URZ ;  /* 0x000000fffffff290 */ /* 0x000fe4000fffe0ff */
[C---:B------:R-:W-:Y:S01]  /*71a0*/  @P1 IMAD R7, R60.reuse, 0x2000, R112 ;  /* 0x000020003c071824 */ /* 0x040fe200078e0270 */
[C---:B------:R-:W-:Y:S01]  /*71b0*/  @P1 LEA R5, R60.reuse, R109, 0xd ;  /* 0x0000006d3c051211 */ /* 0x040fe200078e68ff */
[C---:B------:R-:W-:Y:S02]  /*71c0*/  @P1 IMAD R6, R60.reuse, 0x2000, R110 ;  /* 0x000020003c061824 */ /* 0x040fe400078e026e */
[----:B------:R-:W-:Y:S01]  /*71d0*/  @P1 IMAD R4, R60, 0x2000, R119 ;  /* 0x000020003c041824 */ /* 0x000fe200078e0277 */
[----:B------:R-:W-:Y:S06]  /*71e0*/  @P0 BRA `(.L_x_128) ;  /* 0x00000000000c0947 */ /* 0x000fec0003800000 */
[----:B--2---:R-:W-:Y:S04]  /*71f0*/  SHF.L.U32 R0, R108, 0x1f, RZ ;  /* 0x0000001f6c007819 */ /* 0x004fe800000006ff */
[----:B------:R-:W2:Y:S02]  /*7200*/  SYNCS.PHASECHK.TRANS64.TRYWAIT P0, [R3+URZ+0x80], R0 ;  /* 0x00008000030075a7 */ /* 0x000ea400080011ff */
[----:B--2---:R-:W-:Y:S05]  /*7210*/  @!P0 BRA `(.L_x_129) ;  /* 0x0000003400188947 */ /* 0x004fea0003800000 */
.L_x_128:
[----:B------:R-:W-:Y:S05]  /*7220*/  BSYNC B0 ;  /* 0x0000000000007941 */ /* 0x000fea0003800000 */
.L_x_127:
[----:B------:R-:W-:Y:S02]  /*7230*/  ISETP.NE.AND P0, PT, R62, RZ, PT ;  /* 0x000000ff3e00720c */ /* 0x000fe40003f05270 */
[----:B------:R-:W-:Y:S11]  /*7240*/  IADD3 R60, PT, PT, R60, 0x1, RZ ;  /* 0x000000013c3c7810 */ /* 0x000ff60007ffe0ff */
[----:B------:R3:W1:Y:S04]  /*7250*/  @P0 LDS.128 R56, [R7] ;  /* 0x0000000007380984 */ /* 0x0006680000000c00 */
[----:B------:R3:W1:Y:S04]  /*7260*/  @P0 LDS.128 R64, [R6+0x10] ;  /* 0x0000100006400984 */ /* 0x0006680000000c00 */
[----:B------:R3:W1:Y:S04]  /*7270*/  @P0 LDS.128 R72, [R5+0x20] ;  /* 0x0000200005480984 */ /* 0x0006680000000c00 */
[----:B------:R3:W1:Y:S02]  /*7280*/  @P0 LDS.128 R80, [R4+0x30] ;  /* 0x0000300004500984 */ /* 0x0006640000000c00 */
.L_x_126:
[----:B------:R-:W-:Y:S05]  /*7290*/  BSYNC B1 ;  /* 0x0000000000017941 */ /* 0x000fea0003800000 */
.L_x_125:
[----:B--2---:R-:W-:Y:S05]  /*72a0*/  VIADD R0, R51, 0x20 ;  /* 0x0000002033007836 */ /* 0x004fea0000000000 */
[----:B------:R-:W-:Y:S04]  /*72b0*/  SHF.R.U32.HI R0, RZ, 0x15, R0 ;  /* 0x00000015ff007819 */ /* 0x000fe80000011600 */
[----:B------:R-:W-:Y:S11]  /*72c0*/  LOP3.LUT P0, RZ, R0, 0x3, R103, 0x48, !PT ;  /* 0x0000000300ff7812 */ /* 0x000ff60007804867 */
[----:B------:R-:W-:Y:S02]  /*72d0*/  @!UPT UIADD3 URZ, UPT, UPT, URZ, URZ, URZ ;  /* 0x000000fffffff290 */ /* 0x000fe4000fffe0ff */
[----:B------:R-:W-:Y:S05]  /*72e0*/  @!P0 BRA `(.L_x_130) ;  /* 0x0000000000408947 */ /* 0x000fea0003800000 */
[----:B------:R-:W3:Y:S01]  /*72f0*/  LDCU.64 UR8, c[0x4][0x70] ;  /* 0x01000e00ff0877ac */ /* 0x000ee20008000a00 */
[----:B------:R-:W-:Y:S01]  /*7300*/  MOV R15, 0x0 ;  /* 0x00000000000f7802 */ /* 0x000fe20000000f00 */
[----:B------:R-:W-:Y:S02]  /*7310*/  HFMA2 R12, -RZ, RZ, 0, 5.9604644775390625e-08 ;  /* 0x00000001ff0c7431 */ /* 0x000fe400000001ff */
[----:B-1----:R-:W-:Y:S02]  /*7320*/  IMAD.MOV.U32 R8, RZ, RZ, 0x192 ;  /* 0x00000192ff087424 */ /* 0x002fe400078e00ff */
[----:B------:R-:W-:Y:S01]  /*7330*/  IMAD.MOV.U32 R13, RZ, RZ, RZ ;  /* 0x000000ffff0d7224 */ /* 0x000fe200078e00ff */
[----:B------:R-:W1:Y:S01]  /*7340*/  LDCU.64 UR6, c[0x4][0x78] ;  /* 0x01000f00ff0677ac */ /* 0x000e620008000a00 */
[----:B------:R-:W2:Y:S01]  /*7350*/  LDC.64 R14, c[0x4][R15] ;  /* 0x010000000f0e7b82 */ /* 0x000ea20000000a00 */
[----:B------:R-:W5:Y:S01]  /*7360*/  LDCU.64 UR4, c[0x4][0x10] ;  /* 0x01000200ff0477ac */ /* 0x000f620008000a00 */
[----:B---3--:R-:W-:Y:S01]  /*7370*/  MOV R5, UR9 ;  /* 0x0000000900057c02 */ /* 0x008fe20008000f00 */
[----:B------:R-:W-:Y:S01]  /*7380*/  IMAD.U32 R4, RZ, RZ, UR8 ;  /* 0x00000008ff047e24 */ /* 0x000fe2000f8e00ff */
[----:B-1----:R-:W-:Y:S01]  /*7390*/  MOV R7, UR7 ;  /* 0x0000000700077c02 */ /* 0x002fe20008000f00 */
[----:B------:R-:W-:Y:S01]  /*73a0*/  IMAD.U32 R6, RZ, RZ, UR6 ;  /* 0x00000006ff067e24 */ /* 0x000fe2000f8e00ff */
[----:B-----5:R-:W-:Y:S01]  /*73b0*/  MOV R11, UR5 ;  /* 0x00000005000b7c02 */ /* 0x020fe20008000f00 */
[----:B------:R-:W-:Y:S02]  /*73c0*/  IMAD.U32 R10, RZ, RZ, UR4 ;  /* 0x00000004ff0a7e24 */ /* 0x000fe4000f8e00ff */
[----:B------:R-:W-:Y:S07]  /*73d0*/  LEPC R20, `(.L_x_130) ;  /* 0x000000001014794e */ /* 0x000fee0000000000 */
[----:B--2-4-:R-:W-:Y:S05]  /*73e0*/  CALL.ABS.NOINC R14 ;  /* 0x000000000e007343 */ /* 0x014fea0003c00000 */
.L_x_130:
[----:B------:R-:W-:Y:S05]  /*73f0*/  WARPSYNC.ALL ;  /* 0x0000000000007948 */ /* 0x000fea0003800000 */
[----:B------:R-:W-:Y:S01]  /*7400*/  R2UR UR4, R51 ;  /* 0x00000000330472ca */ /* 0x000fe200000e0000 */
[--C-:B-1----:R-:W-:Y:S01]  /*7410*/  HADD2.F32 R48, -RZ, R56.reuse.H0_H0 ;  /* 0x20000038ff307230 */ /* 0x102fe20000004100 */
[----:B------:R-:W-:Y:S01]  /*7420*/  ISETP.NE.AND P6, PT, R117, RZ, PT ;  /* 0x000000ff7500720c */ /* 0x000fe20003fc5270 */
[----:B------:R-:W-:Y:S01]  /*7430*/  BSSY.RECONVERGENT B0, `(.L_x_131) ;  /* 0x000008e000007945 */ /* 0x000fe20003800200 */
[----:B------:R-:W-:Y:S02]  /*7440*/  MOV R50, UR51 ;  /* 0x0000003300327c02 */ /* 0x000fe40008000f00 */
[----:B------:R-:W-:Y:S02]  /*7450*/  MOV R52, UR45 ;  /* 0x0000002d00347c02 */ /* 0x000fe40008000f00 */
[----:B------:R-:W-:Y:S05]  /*7460*/  ISETP.NE.AND P0, PT, R114, RZ, PT ;  /* 0x000000ff7200720c */ /* 0x000fea0003f05270 */
[----:B---3--:R-:W1:Y:S02]  /*7470*/  LDTM.x32 R4, tmem[UR4+0x20] ;  /* 0x00002004000479ee */ /* 0x008e6400082c0000 */
[----:B------:R-:W-:Y:S04]  /*7480*/  @!P6 LEA R50, R50, UR41, 0x3 ;  /* 0x000000293232ec11 */ /* 0x000fe8000f8e18ff */
[----:B------:R-:W-:Y:S01]  /*7490*/  @!P6 IADD3 R50, PT, PT, R50, 0xa0, RZ ;  /* 0x000000a03232e810 */ /* 0x000fe20007ffe0ff */
[C-C-:B-1----:R-:W-:Y:S01]  /*74a0*/  FFMA R0, R47.reuse, R4, R2.reuse ;  /* 0x000000042f007223 */ /* 0x142fe20000000002 */
        /* <DEDUP_REMOVED lines=28> */
[----:B------:R-:W-:Y:S02]  /*7670*/  HADD2.F32 R32, -RZ, R56.H1_H1 ;  /* 0x30000038ff207230 */ /* 0x000fe40000004100 */
[C-C-:B------:R-:W-:Y:S01]  /*7680*/  FFMA R29, R47.reuse, R33, R2.reuse ;  /* 0x000000212f1d7223 */ /* 0x140fe20000000002 */
[--C-:B------:R-:W-:Y:S02]  /*7690*/  HADD2.F32 R33, -RZ, R57.reuse.H0_H0 ;  /* 0x20000039ff217230 */ /* 0x100fe40000004100 */
[C-C-:B------:R-:W-:Y:S01]  /*76a0*/  FFMA R34, R47.reuse, R34, R2.reuse ;  /* 0x000000222f227223 */ /* 0x140fe20000000002 */
[----:B------:R-:W-:Y:S01]  /*76b0*/  FFMA R35, R47, R35, R2 ;  /* 0x000000232f237223 */ /* 0x000fe20000000002 */
[C---:B------:R-:W-:Y:S01]  /*76c0*/  FFMA R0, R49.reuse, R48, R0 ;  /* 0x0000003031007223 */ /* 0x040fe20000000000 */
[C---:B------:R-:W-:Y:S01]  /*76d0*/  FFMA R3, R49.reuse, R32, R3 ;  /* 0x0000002031037223 */ /* 0x040fe20000000003 */
[----:B------:R-:W-:Y:S01]  /*76e0*/  HADD2.F32 R32, -RZ, R57.H1_H1 ;  /* 0x30000039ff207230 */ /* 0x000fe20000004100 */
[----:B------:R-:W-:Y:S01]  /*76f0*/  @!P6 PRMT R48, R52, 0x654, R50 ;  /* 0x000006543430e816 */ /* 0x000fe20000000032 */
[----:B------:R-:W-:Y:S01]  /*7700*/  FFMA R6, R49, R33, R6 ;  /* 0x0000002131067223 */ /* 0x000fe20000000006 */
[--C-:B------:R-:W-:Y:S01]  /*7710*/  HADD2.F32 R33, -RZ, R58.reuse.H0_H0 ;  /* 0x2000003aff217230 */ /* 0x100fe20000004100 */
[----:B------:R-:W-:Y:S01]  /*7720*/  F2FP.RELU.F16.F32.PACK_AB R52, R3, R0 ;  /* 0x000000000334723e */ /* 0x000fe200000008ff */
[----:B------:R-:W-:Y:S02]  /*7730*/  HADD2.F32 R0, -RZ, R58.H1_H1 ;  /* 0x3000003aff007230 */ /* 0x000fe40000004100 */
[C---:B------:R-:W-:Y:S01]  /*7740*/  FFMA R7, R49.reuse, R32, R7 ;  /* 0x0000002031077223 */ /* 0x040fe20000000007 */
[--C-:B------:R-:W-:Y:S02]  /*7750*/  HADD2.F32 R3, -RZ, R59.reuse.H0_H0 ;  /* 0x2000003bff037230 */ /* 0x100fe40000004100 */
[C---:B------:R-:W-:Y:S01]  /*7760*/  FFMA R4, R49.reuse, R33, R4 ;  /* 0x0000002131047223 */ /* 0x040fe20000000004 */
[----:B------:R-:W-:Y:S02]  /*7770*/  HADD2.F32 R32, -RZ, R59.H1_H1 ;  /* 0x3000003bff207230 */ /* 0x000fe40000004100 */
[C---:B------:R-:W-:Y:S01]  /*7780*/  FFMA R5, R49.reuse, R0, R5 ;  /* 0x0000000031057223 */ /* 0x040fe20000000005 */
[--C-:B------:R-:W-:Y:S02]  /*7790*/  HADD2.F32 R0, -RZ, R64.reuse.H0_H0 ;  /* 0x20000040ff007230 */ /* 0x100fe40000004100 */
[C---:B------:R-:W-:Y:S01]  /*77a0*/  FFMA R10, R49.reuse, R3, R10 ;  /* 0x00000003310a7223 */ /* 0x040fe2000000000a */
[----:B------:R-:W-:Y:S02]  /*77b0*/  HADD2.F32 R3, -RZ, R64.H1_H1 ;  /* 0x30000040ff037230 */ /* 0x000fe40000004100 */
[----:B------:R-:W-:Y:S01]  /*77c0*/  FFMA R11, R49, R32, R11 ;  /* 0x00000020310b7223 */ /* 0x000fe2000000000b */
[----:B------:R-:W-:Y:S01]  /*77d0*/  F2FP.RELU.F16.F32.PACK_AB R54, R5, R4 ;  /* 0x000000040536723e */ /* 0x000fe200000008ff */
[C---:B------:R-:W-:Y:S01]  /*77e0*/  FFMA R8, R49.reuse, R0, R8 ;  /* 0x0000000031087223 */ /* 0x040fe20000000008 */
[--C-:B------:R-:W-:Y:S02]  /*77f0*/  HADD2.F32 R4, -RZ, R65.reuse.H0_H0 ;  /* 0x20000041ff047230 */ /* 0x100fe40000004100 */
[----:B------:R-:W-:Y:S01]  /*7800*/  FFMA R9, R49, R3, R9 ;  /* 0x0000000331097223 */ /* 0x000fe20000000009 */
[----:B------:R-:W-:Y:S01]  /*7810*/  HADD2.F32 R0, -RZ, R65.H1_H1 ;  /* 0x30000041ff007230 */ /* 0x000fe20000004100 */
[----:B------:R-:W-:Y:S01]  /*7820*/  F2FP.RELU.F16.F32.PACK_AB R53, R7, R6 ;  /* 0x000000060735723e */ /* 0x000fe200000008ff */
[--C-:B------:R-:W-:Y:S02]  /*7830*/  HADD2.F32 R3, -RZ, R66.reuse.H0_H0 ;  /* 0x20000042ff037230 */ /* 0x100fe40000004100 */
[C---:B------:R-:W-:Y:S01]  /*7840*/  FFMA R14, R49.reuse, R4, R14 ;  /* 0x00000004310e7223 */ /* 0x040fe2000000000e */
[----:B------:R-:W-:Y:S02]  /*7850*/  HADD2.F32 R4, -RZ, R66.H1_H1 ;  /* 0x30000042ff047230 */ /* 0x000fe40000004100 */
[C---:B------:R-:W-:Y:S01]  /*7860*/  FFMA R15, R49.reuse, R0, R15 ;  /* 0x00000000310f7223 */ /* 0x040fe2000000000f */
[--C-:B------:R-:W-:Y:S02]  /*7870*/  HADD2.F32 R0, -RZ, R67.reuse.H0_H0 ;  /* 0x20000043ff007230 */ /* 0x100fe40000004100 */
[C---:B------:R-:W-:Y:S01]  /*7880*/  FFMA R12, R49.reuse, R3, R12 ;  /* 0x00000003310c7223 */ /* 0x040fe2000000000c */
[----:B------:R-:W-:Y:S02]  /*7890*/  HADD2.F32 R3, -RZ, R67.H1_H1 ;  /* 0x30000043ff037230 */ /* 0x000fe40000004100 */
[C---:B------:R-:W-:Y:S01]  /*78a0*/  FFMA R13, R49.reuse, R4, R13 ;  /* 0x00000004310d7223 */ /* 0x040fe2000000000d */
[----:B------:R-:W-:Y:S02]  /*78b0*/  HADD2.F32 R4, -RZ, R73.H0_H0 ;  /* 0x20000049ff047230 */ /* 0x000fe40000004100 */
[C---:B------:R-:W-:Y:S01]  /*78c0*/  FFMA R18, R49.reuse, R0, R18 ;  /* 0x0000000031127223 */ /* 0x040fe20000000012 */
[--C-:B------:R-:W-:Y:S02]  /*78d0*/  HADD2.F32 R0, -RZ, R72.reuse.H0_H0 ;  /* 0x20000048ff007230 */ /* 0x100fe40000004100 */
[----:B------:R-:W-:Y:S01]  /*78e0*/  FFMA R19, R49, R3, R19 ;  /* 0x0000000331137223 */ /* 0x000fe20000000013 */
[----:B------:R-:W-:Y:S01]  /*78f0*/  HADD2.F32 R3, -RZ, R72.H1_H1 ;  /* 0x30000048ff037230 */ /* 0x000fe20000004100 */
[----:B------:R-:W-:Y:S01]  /*7900*/  F2FP.RELU.F16.F32.PACK_AB R55, R11, R10 ;  /* 0x0000000a0b37723e */ /* 0x000fe200000008ff */
[----:B------:R-:W-:Y:S02]  /*7910*/  HADD2.F32 R5, -RZ, R81.H0_H0 ;  /* 0x20000051ff057230 */ /* 0x000fe40000004100 */
[C---:B------:R-:W-:Y:S01]  /*7920*/  FFMA R16, R49.reuse, R0, R16 ;  /* 0x0000000031107223 */ /* 0x040fe20000000010 */
[----:B------:R-:W-:Y:S02]  /*7930*/  HADD2.F32 R0, -RZ, R73.H1_H1 ;  /* 0x30000049ff007230 */ /* 0x000fe40000004100 */
[C---:B------:R-:W-:Y:S01]  /*7940*/  FFMA R17, R49.reuse, R3, R17 ;  /* 0x0000000331117223 */ /* 0x040fe20000000011 */
[----:B------:R1:W-:Y:S01]  /*7950*/  STS.128 [R112+0x2000], R52 ;  /* 0x0020003470007388 */ /* 0x0003e20000000c00 */
[C---:B------:R-:W-:Y:S01]  /*7960*/  FFMA R22, R49.reuse, R4, R22 ;  /* 0x0000000431167223 */ /* 0x040fe20000000016 */
        /* <DEDUP_REMOVED lines=10> */
[----:B------:R-:W-:Y:S01]  /*7a10*/  HADD2.F32 R4, -RZ, R80.H1_H1 ;  /* 0x30000050ff047230 */ /* 0x000fe20000004100 */
[----:B------:R-:W-:Y:S01]  /*7a20*/  F2FP.RELU.F16.F32.PACK_AB R9, R15, R14 ;  /* 0x0000000e0f09723e */ /* 0x000fe200000008ff */
[----:B------:R-:W-:Y:S01]  /*7a30*/  HADD2.F32 R6, -RZ, R83.H1_H1 ;  /* 0x30000053ff067230 */ /* 0x000fe20000004100 */
[----:B------:R-:W-:Y:S01]  /*7a40*/  F2FP.RELU.F16.F32.PACK_AB R10, R13, R12 ;  /* 0x0000000c0d0a723e */ /* 0x000fe200000008ff */
[----:B------:R-:W-:Y:S01]  /*7a50*/  FFMA R27, R49, R0, R27 ;  /* 0x00000000311b7223 */ /* 0x000fe2000000001b */
[----:B------:R-:W-:Y:S01]  /*7a60*/  F2FP.RELU.F16.F32.PACK_AB R11, R19, R18 ;  /* 0x00000012130b723e */ /* 0x000fe200000008ff */
[C---:B------:R-:W-:Y:S01]  /*7a70*/  FFMA R24, R49.reuse, R3, R24 ;  /* 0x0000000331187223 */ /* 0x040fe20000000018 */
[----:B------:R-:W-:Y:S02]  /*7a80*/  HADD2.F32 R0, -RZ, R81.H1_H1 ;  /* 0x30000051ff007230 */ /* 0x000fe40000004100 */
[C---:B------:R-:W-:Y:S01]  /*7a90*/  FFMA R25, R49.reuse, R4, R25 ;  /* 0x0000000431197223 */ /* 0x040fe20000000019 */
[--C-:B------:R-:W-:Y:S01]  /*7aa0*/  HADD2.F32 R3, -RZ, R82.reuse.H0_H0 ;  /* 0x20000052ff037230 */ /* 0x100fe20000004100 */
[----:B------:R1:W-:Y:S01]  /*7ab0*/  STS.128 [R110+0x2010], R8 ;  /* 0x002010086e007388 */ /* 0x0003e20000000c00 */
[----:B------:R-:W-:Y:S01]  /*7ac0*/  FFMA R30, R49, R5, R30 ;  /* 0x00000005311e7223 */ /* 0x000fe2000000001e */
[----:B------:R-:W-:Y:S01]  /*7ad0*/  HADD2.F32 R4, -RZ, R82.H1_H1 ;  /* 0x30000052ff047230 */ /* 0x000fe20000004100 */
[----:B------:R-:W-:Y:S01]  /*7ae0*/  F2FP.RELU.F16.F32.PACK_AB R16, R17, R16 ;  /* 0x000000101110723e */ /* 0x000fe200000008ff */
[----:B------:R-:W-:Y:S02]  /*7af0*/  HADD2.F32 R5, -RZ, R83.H0_H0 ;  /* 0x20000053ff057230 */ /* 0x000fe40000004100 */
[----:B------:R-:W-:Y:S01]  /*7b00*/  FFMA R31, R49, R0, R31 ;  /* 0x00000000311f7223 */ /* 0x000fe2000000001f */
[----:B------:R-:W-:Y:S01]  /*7b10*/  F2FP.RELU.F16.F32.PACK_AB R17, R23, R22 ;  /* 0x000000161711723e */ /* 0x000fe200000008ff */
[----:B------:R-:W-:Y:S01]  /*7b20*/  FFMA R28, R49, R3, R28 ;  /* 0x00000003311c7223 */ /* 0x000fe2000000001c */
[----:B------:R-:W-:Y:S01]  /*7b30*/  F2FP.RELU.F16.F32.PACK_AB R18, R21, R20 ;  /* 0x000000141512723e */ /* 0x000fe200000008ff */
[----:B------:R-:W-:Y:S01]  /*7b40*/  FFMA R29, R49, R4, R29 ;  /* 0x00000004311d7223 */ /* 0x000fe2000000001d */
[----:B------:R-:W-:Y:S01]  /*7b50*/  F2FP.RELU.F16.F32.PACK_AB R19, R27, R26 ;  /* 0x0000001a1b13723e */ /* 0x000fe200000008ff */
[C---:B------:R-:W-:Y:S01]  /*7b60*/  FFMA R34, R49.reuse, R5, R34 ;  /* 0x0000000531227223 */ /* 0x040fe20000000022 */
[----:B------:R-:W-:Y:S01]  /*7b70*/  FFMA R35, R49, R6, R35 ;  /* 0x0000000631237223 */ /* 0x000fe20000000023 */
[----:B------:R-:W-:Y:S02]  /*7b80*/  F2FP.RELU.F16.F32.PACK_AB R24, R25, R24 ;  /* 0x000000181918723e */ /* 0x000fe400000008ff */
[----:B------:R1:W-:Y:S01]  /*7b90*/  STS.128 [R109+0x2020], R16 ;  /* 0x002020106d007388 */ /* 0x0003e20000000c00 */
[----:B------:R-:W-:Y:S02]  /*7ba0*/  F2FP.RELU.F16.F32.PACK_AB R25, R31, R30 ;  /* 0x0000001e1f19723e */ /* 0x000fe400000008ff */
[----:B------:R-:W-:Y:S02]  /*7bb0*/  F2FP.RELU.F16.F32.PACK_AB R26, R29, R28 ;  /* 0x0000001c1d1a723e */ /* 0x000fe400000008ff */
[----:B------:R-:W-:Y:S02]  /*7bc0*/  F2FP.RELU.F16.F32.PACK_AB R27, R35, R34 ;  /* 0x00000022231b723e */ /* 0x000fe400000008ff */
[----:B------:R-:W-:Y:S02]  /*7bd0*/  LEA R0, R60, UR41, 0x3 ;  /* 0x000000293c007c11 */ /* 0x000fe4000f8e18ff */
[----:B------:R-:W-:Y:S01]  /*7be0*/  @!P6 SHF.L.U32 R3, R108, 0x1f, RZ ;  /* 0x0000001f6c03e819 */ /* 0x000fe200000006ff */
        /* <DEDUP_REMOVED lines=9> */
[----:B------:R-:W-:Y:S02]  /*7c80*/  UIADD3 UR8, UP0, UPT, UR52, 0x680, URZ ;  /* 0x0000068034087890 */ /* 0x000fe4000ff1e0ff */
[----:B------:R-:W-:Y:S02]  /*7c90*/  UIADD3 UR5, UPT, UPT, UR37, 0x20, URZ ;  /* 0x0000002025057890 */ /* 0x000fe4000fffe0ff */
[----:B------:R-:W-:Y:S02]  /*7ca0*/  UIADD3 UR4, UPT, UPT, UR41, 0x2200, URZ ;  /* 0x0000220029047890 */ /* 0x000fe4000fffe0ff */
[----:B------:R-:W-:Y:S01]  /*7cb0*/  UIADD3.X UR9, UPT, UPT, URZ, UR53, URZ, UP0, !UPT ;  /* 0x00000035ff097290 */ /* 0x000fe200087fe4ff */
[----:B------:R-:W-:Y:S01]  /*7cc0*/  UMOV UR6, UR38 ;  /* 0x0000002600067c82 */ /* 0x000fe20008000000 */
[----:B------:R-:W-:Y:S07]  /*7cd0*/  UMOV UR7, UR44 ;  /* 0x0000002c00077c82 */ /* 0x000fee0008000000 */
[----:B------:R2:W-:Y:S01]  /*7ce0*/  UTMASTG.3D [UR4], [UR8] ;  /* 0x00000004080073b5 */ /* 0x0005e20008010000 */
[----:B------:R0:W-:Y:S01]  /*7cf0*/  UTMACMDFLUSH ;  /* 0x00000000000079b7 */ /* 0x0001e20000000000 */
[----:B--2---:R-:W-:Y:S04]  /*7d00*/  DEPBAR.LE SB0, 0x1 ;  /* 0x000080400000791a */ /* 0x004fe80000000000 */
.L_x_132:
[----:B------:R-:W-:Y:S05]  /*7d10*/  BSYNC.RECONVERGENT B0 ;  /* 0x0000000000007941 */ /* 0x000fea0003800200 */
.L_x_131:
[----:B------:R-:W-:Y:S01]  /*7d20*/  BAR.SYNC.DEFER_BLOCKING 0x1, 0x80 ;  /* 0x0042000000007b1d */ /* 0x000fe20000010000 */
[----:B------:R-:W-:Y:S04]  /*7d30*/  UIADD3 UR36, UPT, UPT, UR51, 0x1, URZ ;  /* 0x0000000133247890 */ /* 0x000fe8000fffe0ff */
[----:B------:R-:W-:Y:S04]  /*7d40*/  UISETP.NE.AND UP0, UPT, UR36, 0x4, UPT ;  /* 0x000000042400788c */ /* 0x000fe8000bf05270 */
[----:B------:R-:W-:Y:S01]  /*7d50*/  USEL UR36, UR36, URZ, UP0 ;  /* 0x000000ff24247287 */ /* 0x000fe20008000000 */
[----:B------:R2:W-:Y:S01]  /*7d60*/  @!P6 SYNCS.ARRIVE.TRANS64.RED.A1T0 RZ, [R48+URZ], RZ ;  /* 0x000000ff30ffe9a7 */ /* 0x0005e200081004ff */
[----:B------:R-:W-:Y:S01]  /*7d70*/  BSSY B1, `(.L_x_133) ;  /* 0x0000017000017945 */ /* 0x000fe20003800000 */
[----:B------:R-:W3:Y:S02]  /*7d80*/  @!P6 SYNCS.PHASECHK.TRANS64.TRYWAIT P0, [R0+URZ+0x80], R3 ;  /* 0x000080030000e5a7 */ /* 0x000ee400080011ff */
[----:B---3--:R-:W-:Y:S01]  /*7d90*/  @!P6 SEL R61, RZ, 0x1, !P0 ;  /* 0x00000001ff3de807 */ /* 0x008fe20004000000 */
[----:B--2---:R-:W-:Y:S06]  /*7da0*/  @P6 BRA `(.L_x_134) ;  /* 0x00000000004c6947 */ /* 0x004fec0003800000 */
        /* <DEDUP_REMOVED lines=9> */
[----:B------:R-:W-:Y:S04]  /*7e40*/  SHF.L.U32 R7, R108, 0x1f, RZ ;  /* 0x0000001f6c077819 */ /* 0x000fe800000006ff */
[----:B------:R-:W2:Y:S02]  /*7e50*/  SYNCS.PHASECHK.TRANS64.TRYWAIT P0, [R0+URZ+0x80], R7 ;  /* 0x00008007000075a7 */ /* 0x000ea400080011ff */
[----:B--2---:R-:W-:Y:S05]  /*7e60*/  @!P0 BRA `(.L_x_137) ;  /* 0x0000002800188947 */ /* 0x004fea0003800000 */
.L_x_136:
[----:B------:R-:W-:Y:S05]  /*7e70*/  BSYNC B0 ;  /* 0x0000000000007941 */ /* 0x000fea0003800000 */
.L_x_135:
[----:B------:R-:W-:Y:S02]  /*7e80*/  ISETP.NE.AND P0, PT, R62, RZ, PT ;  /* 0x000000ff3e00720c */ /* 0x000fe40003f05270 */
[----:B------:R-:W-:Y:S11]  /*7e90*/  IADD3 R60, PT, PT, R60, 0x1, RZ ;  /* 0x000000013c3c7810 */ /* 0x000ff60007ffe0ff */
[----:B------:R3:W1:Y:S04]  /*7ea0*/  @P0 LDS.128 R56, [R6] ;  /* 0x0000000006380984 */ /* 0x0006680000000c00 */
[----:B------:R3:W1:Y:S04]  /*7eb0*/  @P0 LDS.128 R64, [R5+0x10] ;  /* 0x0000100005400984 */ /* 0x0006680000000c00 */
[----:B------:R3:W1:Y:S04]  /*7ec0*/  @P0 LDS.128 R72, [R4+0x20] ;  /* 0x0000200004480984 */ /* 0x0006680000000c00 */
[----:B------:R3:W1:Y:S02]  /*7ed0*/  @P0 LDS.128 R80, [R3+0x30] ;  /* 0x0000300003500984 */ /* 0x0006640000000c00 */
.L_x_134:
[----:B------:R-:W-:Y:S05]  /*7ee0*/  BSYNC B1 ;  /* 0x0000000000017941 */ /* 0x000fea0003800000 */
.L_x_133:
        /* <DEDUP_REMOVED lines=21> */
.L_x_138:
        /* <DEDUP_REMOVED lines=146> */
.L_x_140:
[----:B------:R-:W-:Y:S05]  /*8960*/  BSYNC.RECONVERGENT B0 ;  /* 0x0000000000007941 */ /* 0x000fea0003800200 */
.L_x_139:
        /* <DEDUP_REMOVED lines=21> */
.L_x_144:
[----:B------:R-:W-:Y:S05]  /*8ac0*/  BSYNC B0 ;  /* 0x0000000000007941 */ /* 0x000fea0003800000 */
.L_x_143:
[----:B------:R-:W-:Y:S11]  /*8ad0*/  ISETP.NE.AND P0, PT, R62, RZ, PT ;  /* 0x000000ff3e00720c */ /* 0x000ff60003f05270 */
[----:B------:R-:W-:Y:S02]  /*8ae0*/  @!UPT UIADD3 URZ, UPT, UPT, URZ, URZ, URZ ;  /* 0x000000fffffff290 */ /* 0x000fe4000fffe0ff */
[----:B------:R3:W1:Y:S04]  /*8af0*/  @P0 LDS.128 R56, [R5] ;  /* 0x0000000005380984 */ /* 0x0006680000000c00 */
[----:B------:R3:W1:Y:S04]  /*8b00*/  @P0 LDS.128 R64, [R4+0x10] ;  /* 0x0000100004400984 */ /* 0x0006680000000c00 */
[----:B------:R3:W1:Y:S04]  /*8b10*/  @P0 LDS.128 R72, [R3+0x20] ;  /* 0x0000200003480984 */ /* 0x0006680000000c00 */
[----:B------:R3:W1:Y:S02]  /*8b20*/  @P0 LDS.128 R80, [R60+0x30] ;  /* 0x000030003c500984 */ /* 0x0006640000000c00 */
.L_x_142:
[----:B------:R-:W-:Y:S05]  /*8b30*/  BSYNC B1 ;  /* 0x0000000000017941 */ /* 0x000fea0003800000 */
.L_x_141:
        /* <DEDUP_REMOVED lines=21> */
.L_x_146:
[----:B------:R-:W-:Y:S01]  /*8c90*/  ISETP.NE.AND P0, PT, R114, RZ, PT ;  /* 0x000000ff7200720c */ /* 0x000fe20003f05270 */
[----:B------:R-:W-:Y:S05]  /*8ca0*/  WARPSYNC.ALL ;  /* 0x0000000000007948 */ /* 0x000fea0003800000 */
[----:B------:R-:W-:Y:S01]  /*8cb0*/  R2UR UR4, R51 ;  /* 0x00000000330472ca */ /* 0x000fe200000e0000 */
[--C-:B-1----:R-:W-:Y:S01]  /*8cc0*/  HADD2.F32 R48, -RZ, R56.reuse.H0_H0 ;  /* 0x20000038ff307230 */ /* 0x102fe20000004100 */
[----:B------:R-:W-:Y:S01]  /*8cd0*/  IADD3 R120, PT, PT, R120, 0x110, RZ ;  /* 0x0000011078787810 */ /* 0x000fe20007ffe0ff */
[----:B------:R-:W-:Y:S01]  /*8ce0*/  HADD2.F32 R50, -RZ, R56.H1_H1 ;  /* 0x30000038ff327230 */ /* 0x000fe20000004100 */
[----:B------:R-:W-:Y:S01]  /*8cf0*/  BSSY.RECONVERGENT B0, `(.L_x_147) ;  /* 0x0000088000007945 */ /* 0x000fe20003800200 */
[--C-:B------:R-:W-:Y:S01]  /*8d00*/  HADD2.F32 R51, -RZ, R57.reuse.H0_H0 ;  /* 0x20000039ff337230 */ /* 0x100fe20000004100 */
[----:B------:R-:W-:Y:S01]  /*8d10*/  LOP3.LUT R120, R120, 0xfefffff8, RZ, 0xc0, !PT ;  /* 0xfefffff878787812 */ /* 0x000fe200078ec0ff */
[----:B------:R-:W-:Y:S02]  /*8d20*/  HADD2.F32 R52, -RZ, R57.H1_H1 ;  /* 0x30000039ff347230 */ /* 0x000fe40000004100 */
[--C-:B------:R-:W-:Y:S02]  /*8d30*/  HADD2.F32 R53, -RZ, R58.reuse.H0_H0 ;  /* 0x2000003aff357230 */ /* 0x100fe40000004100 */
[----:B------:R-:W-:Y:S02]  /*8d40*/  HADD2.F32 R54, -RZ, R58.H1_H1 ;  /* 0x3000003aff367230 */ /* 0x000fe40000004100 */
[----:B---3--:R-:W1:Y:S01]  /*8d50*/  LDTM.x32 R4, tmem[UR4+0x60] ;  /* 0x00006004000479ee */ /* 0x008e6200082c0000 */
[----:B------:R-:W-:Y:S01]  /*8d60*/  NOP ;  /* 0x0000000000007918 */ /* 0x000fe20000000000 */
[----:B-1----:R1:W-:Y:S01]  /*8d70*/  SYNCS.ARRIVE.TRANS64.RED.A1T0 RZ, [R120+URZ], RZ ;  /* 0x000000ff78ff79a7 */ /* 0x0023e200081004ff */
[--C-:B------:R-:W-:Y:S02]  /*8d80*/  HADD2.F32 R55, -RZ, R59.reuse.H0_H0 ;  /* 0x2000003bff377230 */ /* 0x100fe40000004100 */
[----:B------:R-:W-:Y:S02]  /*8d90*/  HADD2.F32 R56, -RZ, R59.H1_H1 ;  /* 0x3000003bff387230 */ /* 0x000fe40000004100 */
        /* <DEDUP_REMOVED lines=40> */
[----:B------:R-:W-:Y:S01]  /*9020*/  FFMA R2, R47, R35, R2 ;  /* 0x000000232f027223 */ /* 0x000fe20000000002 */
[C---:B------:R-:W-:Y:S01]  /*9030*/  FFMA R4, R49.reuse, R48, R4 ;  /* 0x0000003031047223 */ /* 0x040fe20000000004 */
        /* <DEDUP_REMOVED lines=8> */
[----:B------:R-:W-:Y:S01]  /*90c0*/  FFMA R3, R49, R58, R3 ;  /* 0x0000003a31037223 */ /* 0x000fe20000000003 */
[----:B------:R-:W-:Y:S01]  /*90d0*/  F2FP.RELU.F16.F32.PACK_AB R4, R5, R4 ;  /* 0x000000040504723e */ /* 0x000fe200000008ff */
[----:B------:R-:W-:Y:S01]  /*90e0*/  FFMA R14, R49, R59, R14 ;  /* 0x0000003b310e7223 */ /* 0x000fe2000000000e */
[----:B------:R-:W-:Y:S01]  /*90f0*/  F2FP.RELU.F16.F32.PACK_AB R5, R7, R6 ;  /* 0x000000060705723e */ /* 0x000fe200000008ff */
[----:B------:R-:W-:Y:S01]  /*9100*/  FFMA R15, R49, R60, R15 ;  /* 0x0000003c310f7223 */ /* 0x000fe2000000000f */
[----:B------:R-:W-:Y:S01]  /*9110*/  F2FP.RELU.F16.F32.PACK_AB R6, R9, R8 ;  /* 0x000000080906723e */ /* 0x000fe200000008ff */
[----:B------:R-:W-:Y:S01]  /*9120*/  FFMA R12, R49, R61, R12 ;  /* 0x0000003d310c7223 */ /* 0x000fe2000000000c */
[----:B------:R-:W-:Y:S01]  /*9130*/  F2FP.RELU.F16.F32.PACK_AB R7, R11, R10 ;  /* 0x0000000a0b07723e */ /* 0x000fe200000008ff */
[----:B------:R-:W-:Y:S02]  /*9140*/  HADD2.F32 R66, -RZ, R72.H1_H1 ;  /* 0x30000048ff427230 */ /* 0x000fe40000004100 */
[C---:B------:R-:W-:Y:S01]  /*9150*/  FFMA R13, R49.reuse, R62, R13 ;  /* 0x0000003e310d7223 */ /* 0x040fe2000000000d */
[--C-:B------:R-:W-:Y:S02]  /*9160*/  HADD2.F32 R67, -RZ, R73.reuse.H0_H0 ;  /* 0x20000049ff437230 */ /* 0x100fe40000004100 */
[C---:B------:R-:W-:Y:S01]  /*9170*/  FFMA R18, R49.reuse, R63, R18 ;  /* 0x0000003f31127223 */ /* 0x040fe20000000012 */
[----:B------:R1:W-:Y:S01]  /*9180*/  STS.128 [R112+0x6000], R4 ;  /* 0x0060000470007388 */ /* 0x0003e20000000c00 */
        /* <DEDUP_REMOVED lines=10> */
[--C-:B------:R-:W-:Y:S01]  /*9230*/  HADD2.F32 R73, -RZ, R80.reuse.H0_H0 ;  /* 0x20000050ff497230 */ /* 0x100fe20000004100 */
[----:B------:R-:W-:Y:S01]  /*9240*/  F2FP.RELU.F16.F32.PACK_AB R8, R3, R0 ;  /* 0x000000000308723e */ /* 0x000fe200000008ff */
[----:B------:R-:W-:Y:S01]  /*9250*/  FFMA R20, R49, R69, R20 ;  /* 0x0000004531147223 */ /* 0x000fe20000000014 */
[----:B------:R-:W-:Y:S01]  /*9260*/  F2FP.RELU.F16.F32.PACK_AB R9, R15, R14 ;  /* 0x0000000e0f09723e */ /* 0x000fe200000008ff */
[----:B------:R-:W-:Y:S01]  /*9270*/  HADD2.F32 R74, -RZ, R80.H1_H1 ;  /* 0x30000050ff4a7230 */ /* 0x000fe20000004100 */
[----:B------:R-:W-:Y:S01]  /*9280*/  F2FP.RELU.F16.F32.PACK_AB R10, R13, R12 ;  /* 0x0000000c0d0a723e */ /* 0x000fe200000008ff */
[----:B------:R-:W-:Y:S01]  /*9290*/  FFMA R21, R49, R70, R21 ;  /* 0x0000004631157223 */ /* 0x000fe20000000015 */
[----:B------:R-:W-:Y:S01]  /*92a0*/  F2FP.RELU.F16.F32.PACK_AB R11, R19, R18 ;  /* 0x00000012130b723e */ /* 0x000fe200000008ff */
[--C-:B------:R-:W-:Y:S02]  /*92b0*/  HADD2.F32 R75, -RZ, R81.reuse.H0_H0 ;  /* 0x20000051ff4b7230 */ /* 0x100fe40000004100 */
[C---:B------:R-:W-:Y:S01]  /*92c0*/  FFMA R26, R49.reuse, R71, R26 ;  /* 0x00000047311a7223 */ /* 0x040fe2000000001a */
[----:B------:R-:W-:Y:S02]  /*92d0*/  HADD2.F32 R76, -RZ, R81.H1_H1 ;  /* 0x30000051ff4c7230 */ /* 0x000fe40000004100 */
[C---:B------:R-:W-:Y:S01]  /*92e0*/  FFMA R27, R49.reuse, R72, R27 ;  /* 0x00000048311b7223 */ /* 0x040fe2000000001b */
[----:B------:R1:W-:Y:S01]  /*92f0*/  STS.128 [R110+0x6010], R8 ;  /* 0x006010086e007388 */ /* 0x0003e20000000c00 */
[--C-:B------:R-:W-:Y:S02]  /*9300*/  HADD2.F32 R77, -RZ, R82.reuse.H0_H0 ;  /* 0x20000052ff4d7230 */ /* 0x100fe40000004100 */
[C---:B------:R-:W-:Y:S01]  /*9310*/  FFMA R24, R49.reuse, R73, R24 ;  /* 0x0000004931187223 */ /* 0x040fe20000000018 */
[----:B------:R-:W-:Y:S02]  /*9320*/  HADD2.F32 R78, -RZ, R82.H1_H1 ;  /* 0x30000052ff4e7230 */ /* 0x000fe40000004100 */
[C---:B------:R-:W-:Y:S01]  /*9330*/  FFMA R25, R49.reuse, R74, R25 ;  /* 0x0000004a31197223 */ /* 0x040fe20000000019 */
[--C-:B------:R-:W-:Y:S02]  /*9340*/  HADD2.F32 R79, -RZ, R83.reuse.H0_H0 ;  /* 0x20000053ff4f7230 */ /* 0x100fe40000004100 */
[----:B------:R-:W-:Y:S01]  /*9350*/  FFMA R30, R49, R75, R30 ;  /* 0x0000004b311e7223 */ /* 0x000fe2000000001e */
[----:B------:R-:W-:Y:S01]  /*9360*/  HADD2.F32 R80, -RZ, R83.H1_H1 ;  /* 0x30000053ff507230 */ /* 0x000fe20000004100 */
[----:B------:R-:W-:Y:S01]  /*9370*/  F2FP.RELU.F16.F32.PACK_AB R16, R17, R16 ;  /* 0x000000101110723e */ /* 0x000fe200000008ff */
        /* <DEDUP_REMOVED lines=31> */
.L_x_148:
[----:B------:R-:W-:Y:S05]  /*9570*/  BSYNC.RECONVERGENT B0 ;  /* 0x0000000000007941 */ /* 0x000fea0003800200 */
.L_x_147:
[----:B------:R-:W-:Y:S01]  /*9580*/  BAR.SYNC.DEFER_BLOCKING 0x1, 0x80 ;  /* 0x0042000000007b1d */ /* 0x000fe20000010000 */
[----:B------:R-:W-:Y:S01]  /*9590*/  UISETP.NE.AND UP0, UPT, UR50, -0x4, UPT ;  /* 0xfffffffc3200788c */ /* 0x000fe2000bf05270 */
[----:B------:R-:W-:Y:S08]  /*95a0*/  IADD3 R84, PT, PT, R84, 0x1, RZ ;  /* 0x0000000154547810 */ /* 0x000ff00007ffe0ff */
[----:B------:R-:W-:Y:S05]  /*95b0*/  BRA.U !UP0, `(.L_x_149) ;  /* 0x0000000108287547 */ /* 0x000fea000b800000 */
[----:B------:R-:W-:Y:S01]  /*95c0*/  ISETP.NE.AND P0, PT, R117, RZ, PT ;  /* 0x000000ff7500720c */ /* 0x000fe20003f05270 */
[----:B------:R-:W-:Y:S01]  /*95d0*/  IMAD.U32 R2, RZ, RZ, UR51 ;  /* 0x00000033ff027e24 */ /* 0x000fe2000f8e00ff */
[----:B------:R-:W-:Y:S01]  /*95e0*/  UIADD3 UR51, UPT, UPT, UR51, 0x1, URZ ;  /* 0x0000000133337890 */ /* 0x000fe2000fffe0ff */
[----:B------:R-:W-:Y:S03]  /*95f0*/  IMAD.U32 R0, RZ, RZ, UR45 ;  /* 0x0000002dff007e24 */ /* 0x000fe6000f8e00ff */
[----:B------:R-:W-:Y:S04]  /*9600*/  UISETP.NE.AND UP0, UPT, UR51, 0x4, UPT ;  /* 0x000000043300788c */ /* 0x000fe8000bf05270 */
[----:B------:R-:W-:Y:S03]  /*9610*/  USEL UR51, UR51, URZ, UP0 ;  /* 0x000000ff33337287 */ /* 0x000fe60008000000 */
[----:B------:R-:W-:Y:S05]  /*9620*/  @!P0 LEA R2, R2, UR41, 0x3 ;  /* 0x0000002902028c11 */ /* 0x000fea000f8e18ff */
[----:B------:R-:W-:Y:S05]  /*9630*/  @!P0 VIADD R2, R2, 0xa0 ;  /* 0x000000a002028836 */ /* 0x000fea0000000000 */
[----:B------:R-:W-:Y:S04]  /*9640*/  @!P0 PRMT R0, R0, 0x654, R2 ;  /* 0x0000065400008816 */ /* 0x000fe80000000002 */
[----:B------:R2:W-:Y:S03]  /*9650*/  @!P0 SYNCS.ARRIVE.TRANS64.RED.A1T0 RZ, [R0+URZ], RZ ;  /* 0x000000ff00ff89a7 */ /* 0x0005e600081004ff */
.L_x_149:
[----:B------:R-:W-:Y:S01]  /*9660*/  ISETP.NE.AND P2, PT, R115, RZ, PT ;  /* 0x000000ff7300720c */ /* 0x000fe20003f45270 */
[----:B------:R-:W-:Y:S01]  /*9670*/  UIADD3 UR50, UPT, UPT, UR50, 0x4, URZ ;  /* 0x0000000432327890 */ /* 0x000fe2000fffe0ff */
[----:B------:R-:W-:Y:S01]  /*9680*/  ISETP.NE.AND P0, PT, R116, 0x2, PT ;  /* 0x000000027400780c */ /* 0x000fe20003f05270 */
[----:B------:R-:W-:Y:S01]  /*9690*/  IMAD.IADD R15, R45, 0x1, R96 ;  /* 0x000000012d0f7824 */ /* 0x000fe200078e0260 */
[----:B------:R-:W-:Y:S01]  /*96a0*/  ISETP.NE.AND P1, PT, R84, 0x4, PT ;  /* 0x000000045400780c */ /* 0x000fe20003f25270 */
[----:B------:R-:W-:Y:S01]  /*96b0*/  IMAD.IADD R14, R46, 0x1, R97 ;  /* 0x000000012e0e7824 */ /* 0x000fe200078e0261 */
[----:B------:R-:W-:Y:S02]  /*96c0*/  SEL R2, RZ, 0x1, P0 ;  /* 0x00000001ff027807 */ /* 0x000fe40000000000 */
[----:B--2---:R-:W-:Y:S02]  /*96d0*/  SEL R0, RZ, 0x1, P1 ;  /* 0x00000001ff007807 */ /* 0x004fe40000800000 */
[----:B------:R-:W-:Y:S02]  /*96e0*/  LOP3.LUT R106, R106, R2, RZ, 0x3c, !PT ;  /* 0x000000026a6a7212 */ /* 0x000fe400078e3cff */
[----:B------:R-:W-:Y:S02]  /*96f0*/  LOP3.LUT R107, R107, R0, RZ, 0x3c, !PT ;  /* 0x000000006b6b7212 */ /* 0x000fe400078e3cff */
[----:B------:R-:W-:Y:S02]  /*9700*/  @P2 R2UR UR44, R105 ;  /* 0x00000000692c22ca */ /* 0x000fe400000e0000 */
[----:B------:R-:W-:Y:S02]  /*9710*/  SEL R116, R116, RZ, P0 ;  /* 0x000000ff74747207 */ /* 0x000fe40000000000 */
[----:B------:R-:W-:Y:S01]  /*9720*/  SEL R84, R84, RZ, P1 ;  /* 0x000000ff54547207 */ /* 0x000fe20000800000 */
[----:B------:R-:W-:Y:S10]  /*9730*/  @P2 BRA `(.L_x_150) ;  /* 0xffffffbc00e82947 */ /* 0x000ff4000383ffff */
[----:B------:R-:W2:Y:S01]  /*9740*/  LDCU.64 UR6, c[0x0][0x888] ;  /* 0x00011100ff0677ac */ /* 0x000ea20008000a00 */
[----:B------:R-:W3:Y:S01]  /*9750*/  LDCU.64 UR4, c[0x0][0x890] ;  /* 0x00011200ff0477ac */ /* 0x000ee20008000a00 */
[----:B--2---:R-:W-:Y:S02]  /*9760*/  ISETP.NE.U32.AND P2, PT, RZ, UR6, PT ;  /* 0x00000006ff007c0c */ /* 0x004fe4000bf45070 */
[----:B---3--:R-:W-:Y:S02]  /*9770*/  ISETP.NE.U32.AND P1, PT, RZ, UR4, PT ;  /* 0x00000004ff007c0c */ /* 0x008fe4000bf25070 */
[----:B------:R-:W-:Y:S02]  /*9780*/  ISETP.NE.AND.EX P2, PT, RZ, UR7, PT, P2 ;  /* 0x00000007ff007c0c */ /* 0x000fe4000bf45320 */
[----:B------:R-:W-:-:S13]  /*9790*/  ISETP.NE.AND.EX P0, PT, RZ, UR5, PT, P1 ;  /* 0x00000005ff007c0c */ /* 0x000fda000bf05310 */
[----:B------:R-:W-:Y:S05]  /*97a0*/  @P2 BRA P0, `(.L_x_151) ;  /* 0x00000000003c2947 */ /* 0x000fea0000000000 */
[----:B------:R-:W-:-:S13]  /*97b0*/  ISETP.NE.AND.EX P1, PT, RZ, UR5, PT, P1 ;  /* 0x00000005ff007c0c */ /* 0x000fda000bf25310 */
[----:B------:R-:W-:Y:S05]  /*97c0*/  @P1 BRA `(.L_x_152) ;  /* 0x00000000000c1947 */ /* 0x000fea0003800000 */
[----:B------:R-:W-:-:S13]  /*97d0*/  FSETP.NEU.AND P0, PT, R49, RZ, PT ;  /* 0x000000ff3100720b */ /* 0x000fda0003f0d000 */
[----:B------:R-:W-:Y:S05]  /*97e0*/  @!P0 EXIT ;  /* 0x000000000000894d */ /* 0x000fea0003800000 */
[----:B------:R-:W-:Y:S05]  /*97f0*/  BRA `(.L_x_151) ;  /* 0x0000000000287947 */ /* 0x000fea0003800000 */
.L_x_152:
[----:B------:R-:W-:Y:S01]  /*9800*/  ISETP.NE.AND P0, PT, R118, RZ, PT ;  /* 0x000000ff7600720c */ /* 0x000fe20003f05270 */
[----:B------:R-:W-:-:S12]  /*9810*/  BSSY.RECONVERGENT B0, `(.L_x_151) ;  /* 0x0000008000007945 */ /* 0x000fd80003800200 */
[----:B------:R-:W-:Y:S05]  /*9820*/  @P0 BRA `(.L_x_153) ;  /* 0x0000000000100947 */ /* 0x000fea0003800000 */
[----:B------:R-:W-:-:S04]  /*9830*/  ISETP.NE.U32.AND P0, PT, RZ, UR6, PT ;  /* 0x00000006ff007c0c */ /* 0x000fc8000bf05070 */
[----:B------:R-:W-:-:S13]  /*9840*/  ISETP.NE.AND.EX P0, PT, RZ, UR7, PT, P0 ;  /* 0x00000007ff007c0c */ /* 0x000fda000bf05300 */
[----:B------:R-:W-:Y:S05]  /*9850*/  @!P0 EXIT ;  /* 0x000000000000894d */ /* 0x000fea0003800000 */
[----:B------:R-:W-:Y:S05]  /*9860*/  BRA `(.L_x_154) ;  /* 0x0000000000087947 */ /* 0x000fea0003800000 */
.L_x_153:
[----:B------:R-:W-:-:S13]  /*9870*/  FSETP.NEU.AND P0, PT, R49, RZ, PT ;  /* 0x000000ff3100720b */ /* 0x000fda0003f0d000 */
[----:B------:R-:W-:Y:S05]  /*9880*/  @!P0 EXIT ;  /* 0x000000000000894d */ /* 0x000fea0003800000 */
.L_x_154:
[----:B------:R-:W-:Y:S05]  /*9890*/  BSYNC.RECONVERGENT B0 ;  /* 0x0000000000007941 */ /* 0x000fea0003800200 */
.L_x_151:
[----:B------:R-:W-:Y:S01]  /*98a0*/  ULEA UR4, UR51, UR41, 0x3 ;  /* 0x0000002933047291 */ /* 0x000fe2000f8e18ff */
[----:B------:R-:W-:-:S04]  /*98b0*/  DEPBAR.LE SB0, 0x0 ;  /* 0x000080000000791a */ /* 0x000fc80000000000 */
[----:B------:R-:W-:-:S04]  /*98c0*/  UIADD3 UR4, UPT, UPT, UR4, 0xa0, URZ ;  /* 0x000000a004047890 */ /* 0x000fc8000fffe0ff */
[----:B------:R-:W-:-:S09]  /*98d0*/  UPRMT UR4, UR45, 0x654, UR4 ;  /* 0x000006542d047896 */ /* 0x000fd20008000004 */
[----:B------:R-:W-:Y:S01]  /*98e0*/  SYNCS.ARRIVE.TRANS64.RED.A1T0 RZ, [UR4], RZ ;  /* 0x000000ffffff79a7 */ /* 0x000fe20008100404 */
[----:B------:R-:W-:Y:S05]  /*98f0*/  EXIT ;  /* 0x000000000000794d */ /* 0x000fea0003800000 */
.L_x_24:
[----:B--2---:R2:W4:Y:S02]  /*9900*/  SYNCS.PHASECHK.TRANS64.TRYWAIT P0, [R2+URZ+0x140], R3 ;  /* 0x00014003020075a7 */ /* 0x00452400080011ff */
[----:B----4-:R-:W-:Y:S05]  /*9910*/  @!P0 NANOSLEEP.SYNCS 0x989680 ;  /* 0x009896800000895d */ /* 0x010fea0003900000 */
[----:B------:R-:W4:Y:S02]  /*9920*/  @!P0 SYNCS.PHASECHK.TRANS64 P0, [R2+URZ+0x140], R3 ;  /* 0x00014003020085a7 */ /* 0x000f2400080010ff */
[----:B----4-:R-:W-:Y:S05]  /*9930*/  @!P0 BRA `(.L_x_24) ;  /* 0xfffffffc00f08947 */ /* 0x010fea000383ffff */
[----:B------:R-:W-:Y:S05]  /*9940*/  BRA `(.L_x_155) ;  /* 0xffffff7c00bc7947 */ /* 0x000fea000383ffff */
.L_x_27:
[----:B------:R-:W-:-:S07]  /*9950*/  MOV R2, UR41 ;  /* 0x0000002900027c02 */ /* 0x000fce0008000f00 */
.L_x_156:
[----:B-1----:R1:W2:Y:S02]  /*9960*/  SYNCS.PHASECHK.TRANS64.TRYWAIT P0, [R2+URZ+0x40], R4 ;  /* 0x00004004020075a7 */ /* 0x0022a400080011ff */
[----:B--2---:R-:W-:Y:S05]  /*9970*/  @!P0 NANOSLEEP.SYNCS 0x989680 ;  /* 0x009896800000895d */ /* 0x004fea0003900000 */
[----:B------:R-:W2:Y:S02]  /*9980*/  @!P0 SYNCS.PHASECHK.TRANS64 P0, [R2+URZ+0x40], R4 ;  /* 0x00004004020085a7 */ /* 0x000ea400080010ff */
[----:B--2---:R-:W-:Y:S05]  /*9990*/  @!P0 BRA `(.L_x_156) ;  /* 0xfffffffc00f08947 */ /* 0x004fea000383ffff */
[----:B------:R-:W-:Y:S05]  /*99a0*/  BRA `(.L_x_26) ;  /* 0xffffff8000247947 */ /* 0x000fea000383ffff */
.L_x_34:
[----:B-1----:R-:W-:-:S07]  /*99b0*/  MOV R2, UR17 ;  /* 0x0000001100027c02 */ /* 0x002fce0008000f00 */
.L_x_157:
[----:B-1----:R1:W2:Y:S02]  /*99c0*/  SYNCS.PHASECHK.TRANS64.TRYWAIT P0, [R2+URZ+0x40], R4 ;  /* 0x00004004020075a7 */ /* 0x0022a400080011ff */
[----:B--2---:R-:W-:Y:S05]  /*99d0*/  @!P0 NANOSLEEP.SYNCS 0x989680 ;  /* 0x009896800000895d */ /* 0x004fea0003900000 */
[----:B------:R-:W2:Y:S02]  /*99e0*/  @!P0 SYNCS.PHASECHK.TRANS64 P0, [R2+URZ+0x40], R4 ;  /* 0x00004004020085a7 */ /* 0x000ea400080010ff */
[----:B--2---:R-:W-:Y:S05]  /*99f0*/  @!P0 BRA `(.L_x_157) ;  /* 0xfffffffc00f08947 */ /* 0x004fea000383ffff */
[----:B------:R-:W-:Y:S05]  /*9a00*/  BRA `(.L_x_33) ;  /* 0xffffff8000e47947 */ /* 0x000fea000383ffff */
.L_x_39:
[----:B-1----:R1:W2:Y:S02]  /*9a10*/  SYNCS.PHASECHK.TRANS64.TRYWAIT P0, [R2+URZ+0xd0], R3 ;  /* 0x0000d003020075a7 */ /* 0x0022a400080011ff */
[----:B--2---:R-:W-:Y:S05]  /*9a20*/  @!P0 NANOSLEEP.SYNCS 0x989680 ;  /* 0x009896800000895d */ /* 0x004fea0003900000 */
[----:B------:R-:W2:Y:S02]  /*9a30*/  @!P0 SYNCS.PHASECHK.TRANS64 P0, [R2+URZ+0xd0], R3 ;  /* 0x0000d003020085a7 */ /* 0x000ea400080010ff */
[----:B--2---:R-:W-:Y:S05]  /*9a40*/  @!P0 BRA `(.L_x_39) ;  /* 0xfffffffc00f08947 */ /* 0x004fea000383ffff */
[----:B------:R-:W-:Y:S05]  /*9a50*/  BRA `(.L_x_158) ;  /* 0xffffff8400887947 */ /* 0x000fea000383ffff */
.L_x_43:
[----:B---3--:R-:W-:-:S07]  /*9a60*/  MOV R0, UR5 ;  /* 0x0000000500007c02 */ /* 0x008fce0008000f00 */
.L_x_159:
[----:B-1----:R1:W2:Y:S02]  /*9a70*/  SYNCS.PHASECHK.TRANS64.TRYWAIT P0, [R0+URZ], R2 ;  /* 0x00000002000075a7 */ /* 0x0022a400080011ff */
[----:B--2---:R-:W-:Y:S05]  /*9a80*/  @!P0 NANOSLEEP.SYNCS 0x989680 ;  /* 0x009896800000895d */ /* 0x004fea0003900000 */
[----:B------:R-:W2:Y:S02]  /*9a90*/  @!P0 SYNCS.PHASECHK.TRANS64 P0, [R0+URZ], R2 ;  /* 0x00000002000085a7 */ /* 0x000ea400080010ff */
[----:B--2---:R-:W-:Y:S05]  /*9aa0*/  @!P0 BRA `(.L_x_159) ;  /* 0xfffffffc00f08947 */ /* 0x004fea000383ffff */
[----:B------:R-:W-:Y:S05]  /*9ab0*/  BRA `(.L_x_160) ;  /* 0xffffff8800f87947 */ /* 0x000fea000383ffff */
.L_x_44:
[----:B---3--:R-:W-:-:S07]  /*9ac0*/  MOV R0, UR5 ;  /* 0x0000000500007c02 */ /* 0x008fce0008000f00 */
.L_x_161:
[----:B-1----:R1:W2:Y:S02]  /*9ad0*/  SYNCS.PHASECHK.TRANS64.TRYWAIT P0, [R0+URZ], R3 ;  /* 0x00000003000075a7 */ /* 0x0022a400080011ff */
[----:B--2---:R-:W-:Y:S05]  /*9ae0*/  @!P0 NANOSLEEP.SYNCS 0x989680 ;  /* 0x009896800000895d */ /* 0x004fea0003900000 */
[----:B------:R-:W2:Y:S02]  /*9af0*/  @!P0 SYNCS.PHASECHK.TRANS64 P0, [R0+URZ], R3 ;  /* 0x00000003000085a7 */ /* 0x000ea400080010ff */
[----:B--2---:R-:W-:Y:S05]  /*9b00*/  @!P0 BRA `(.L_x_161) ;  /* 0xfffffffc00f08947 */ /* 0x004fea000383ffff */
[----:B------:R-:W-:Y:S05]  /*9b10*/  BRA `(.L_x_162) ;  /* 0xffffff8c00047947 */ /* 0x000fea000383ffff */
.L_x_45:
[----:B---3--:R-:W-:-:S07]  /*9b20*/  MOV R0, UR5 ;  /* 0x0000000500007c02 */ /* 0x008fce0008000f00 */
.L_x_163:
[----:B-1----:R1:W2:Y:S02]  /*9b30*/  SYNCS.PHASECHK.TRANS64.TRYWAIT P0, [R0+URZ], R3 ;  /* 0x00000003000075a7 */ /* 0x0022a400080011ff */
[----:B--2---:R-:W-:Y:S05]  /*9b40*/  @!P0 NANOSLEEP.SYNCS 0x989680 ;  /* 0x009896800000895d */ /* 0x004fea0003900000 */
[----:B------:R-:W2:Y:S02]  /*9b50*/  @!P0 SYNCS.PHASECHK.TRANS64 P0, [R0+URZ], R3 ;  /* 0x00000003000085a7 */ /* 0x000ea400080010ff */
[----:B--2---:R-:W-:Y:S05]  /*9b60*/  @!P0 BRA `(.L_x_163) ;  /* 0xfffffffc00f08947 */ /* 0x004fea000383ffff */
[----:B------:R-:W-:Y:S05]  /*9b70*/  BRA `(.L_x_164) ;  /* 0xffffff8c00107947 */ /* 0x000fea000383ffff */
.L_x_46:
[----:B---3--:R-:W-:-:S07]  /*9b80*/  MOV R0, UR5 ;  /* 0x0000000500007c02 */ /* 0x008fce0008000f00 */
.L_x_165:
[----:B-1----:R1:W2:Y:S02]  /*9b90*/  SYNCS.PHASECHK.TRANS64.TRYWAIT P0, [R0+URZ], R3 ;  /* 0x00000003000075a7 */ /* 0x0022a400080011ff */
[----:B--2---:R-:W-:Y:S05]  /*9ba0*/  @!P0 NANOSLEEP.SYNCS 0x989680 ;  /* 0x009896800000895d */ /* 0x004fea0003900000 */
[----:B------:R-:W2:Y:S02]  /*9bb0*/  @!P0 SYNCS.PHASECHK.TRANS64 P0, [R0+URZ], R3 ;  /* 0x00000003000085a7 */ /* 0x000ea400080010ff */
[----:B--2---:R-:W-:Y:S05]  /*9bc0*/  @!P0 BRA `(.L_x_165) ;  /* 0xfffffffc00f08947 */ /* 0x004fea000383ffff */
[----:B------:R-:W-:Y:S05]  /*9bd0*/  BRA `(.L_x_166) ;  /* 0xffffff8c001c7947 */ /* 0x000fea000383ffff */
.L_x_47:
[----:B---3--:R-:W-:-:S07]  /*9be0*/  MOV R0, UR5 ;  /* 0x0000000500007c02 */ /* 0x008fce0008000f00 */
.L_x_167:
[----:B-1----:R1:W2:Y:S02]  /*9bf0*/  SYNCS.PHASECHK.TRANS64.TRYWAIT P0, [R0+URZ], R3 ;  /* 0x00000003000075a7 */ /* 0x0022a400080011ff */
[----:B--2---:R-:W-:Y:S05]  /*9c00*/  @!P0 NANOSLEEP.SYNCS 0x989680 ;  /* 0x009896800000895d */ /* 0x004fea0003900000 */
[----:B------:R-:W2:Y:S02]  /*9c10*/  @!P0 SYNCS.PHASECHK.TRANS64 P0, [R0+URZ], R3 ;  /* 0x00000003000085a7 */ /* 0x000ea400080010ff */
[----:B--2---:R-:W-:Y:S05]  /*9c20*/  @!P0 BRA `(.L_x_167) ;  /* 0xfffffffc00f08947 */ /* 0x004fea000383ffff */
[----:B------:R-:W-:Y:S05]  /*9c30*/  BRA `(.L_x_168) ;  /* 0xffffff8c00287947 */ /* 0x000fea000383ffff */
.L_x_48:
[----:B---3--:R-:W-:-:S07]  /*9c40*/  MOV R0, UR5 ;  /* 0x0000000500007c02 */ /* 0x008fce0008000f00 */
.L_x_169:
[----:B-1----:R1:W2:Y:S02]  /*9c50*/  SYNCS.PHASECHK.TRANS64.TRYWAIT P0, [R0+URZ], R3 ;  /* 0x00000003000075a7 */ /* 0x0022a400080011ff */
[----:B--2---:R-:W-:Y:S05]  /*9c60*/  @!P0 NANOSLEEP.SYNCS 0x989680 ;  /* 0x009896800000895d */ /* 0x004fea0003900000 */
[----:B------:R-:W2:Y:S02]  /*9c70*/  @!P0 SYNCS.PHASECHK.TRANS64 P0, [R0+URZ], R3 ;  /* 0x00000003000085a7 */ /* 0x000ea400080010ff */
[----:B--2---:R-:W-:Y:S05]  /*9c80*/  @!P0 BRA `(.L_x_169) ;  /* 0xfffffffc00f08947 */ /* 0x004fea000383ffff */
[----:B------:R-:W-:Y:S05]  /*9c90*/  BRA `(.L_x_170) ;  /* 0xffffff8c00347947 */ /* 0x000fea000383ffff */
.L_x_49:
[----:B---3--:R-:W-:-:S07]  /*9ca0*/  MOV R0, UR5 ;  /* 0x0000000500007c02 */ /* 0x008fce0008000f00 */
.L_x_171:
[----:B-1----:R1:W2:Y:S02]  /*9cb0*/  SYNCS.PHASECHK.TRANS64.TRYWAIT P0, [R0+URZ], R3 ;  /* 0x00000003000075a7 */ /* 0x0022a400080011ff */
[----:B--2---:R-:W-:Y:S05]  /*9cc0*/  @!P0 NANOSLEEP.SYNCS 0x989680 ;  /* 0x009896800000895d */ /* 0x004fea0003900000 */
[----:B------:R-:W2:Y:S02]  /*9cd0*/  @!P0 SYNCS.PHASECHK.TRANS64 P0, [R0+URZ], R3 ;  /* 0x00000003000085a7 */ /* 0x000ea400080010ff */
[----:B--2---:R-:W-:Y:S05]  /*9ce0*/  @!P0 BRA `(.L_x_171) ;  /* 0xfffffffc00f08947 */ /* 0x004fea000383ffff */
[----:B------:R-:W-:Y:S05]  /*9cf0*/  BRA `(.L_x_172) ;  /* 0xffffff8c00407947 */ /* 0x000fea000383ffff */
.L_x_52:
[----:B-1----:R1:W2:Y:S02]  /*9d00*/  SYNCS.PHASECHK.TRANS64.TRYWAIT P0, [R0+URZ+0x130], R4 ;  /* 0x00013004000075a7 */ /* 0x0022a400080011ff */
[----:B--2---:R-:W-:Y:S05]  /*9d10*/  @!P0 NANOSLEEP.SYNCS 0x989680 ;  /* 0x009896800000895d */ /* 0x004fea0003900000 */
[----:B------:R-:W2:Y:S02]  /*9d20*/  @!P0 SYNCS.PHASECHK.TRANS64 P0, [R0+URZ+0x130], R4 ;  /* 0x00013004000085a7 */ /* 0x000ea400080010ff */
[----:B--2---:R-:W-:Y:S05]  /*9d30*/  @!P0 BRA `(.L_x_52) ;  /* 0xfffffffc00f08947 */ /* 0x004fea000383ffff */
[----:B------:R-:W-:Y:S05]  /*9d40*/  BRA `(.L_x_173) ;  /* 0xffffff8c009c7947 */ /* 0x000fea000383ffff */
.L_x_53:
[----:B------:R-:W-:-:S07]  /*9d50*/  MOV R0, UR5 ;  /* 0x0000000500007c02 */ /* 0x000fce0008000f00 */
.L_x_174:
[----:B-1----:R1:W2:Y:S02]  /*9d60*/  SYNCS.PHASECHK.TRANS64.TRYWAIT P0, [R0+URZ+0xe0], R5 ;  /* 0x0000e005000075a7 */ /* 0x0022a400080011ff */
[----:B--2---:R-:W-:Y:S05]  /*9d70*/  @!P0 NANOSLEEP.SYNCS 0x989680 ;  /* 0x009896800000895d */ /* 0x004fea0003900000 */
[----:B------:R-:W2:Y:S02]  /*9d80*/  @!P0 SYNCS.PHASECHK.TRANS64 P0, [R0+URZ+0xe0], R5 ;  /* 0x0000e005000085a7 */ /* 0x000ea400080010ff */
[----:B--2---:R-:W-:Y:S05]  /*9d90*/  @!P0 BRA `(.L_x_174) ;  /* 0xfffffffc00f08947 */ /* 0x004fea000383ffff */
[----:B------:R-:W-:Y:S05]  /*9da0*/  BRA `(.L_x_175) ;  /* 0xffffff8c00ac7947 */ /* 0x000fea000383ffff */
.L_x_54:
[----:B-1----:R1:W2:Y:S02]  /*9db0*/  SYNCS.PHASECHK.TRANS64.TRYWAIT P1, [R0+URZ+0xd0], R4 ;  /* 0x0000d004000075a7 */ /* 0x0022a400080211ff */
[----:B--2---:R-:W-:Y:S05]  /*9dc0*/  @!P1 NANOSLEEP.SYNCS 0x989680 ;  /* 0x009896800000995d */ /* 0x004fea0003900000 */
[----:B------:R-:W2:Y:S02]  /*9dd0*/  @!P1 SYNCS.PHASECHK.TRANS64 P1, [R0+URZ+0xd0], R4 ;  /* 0x0000d004000095a7 */ /* 0x000ea400080210ff */
[----:B--2---:R-:W-:Y:S05]  /*9de0*/  @!P1 BRA `(.L_x_54) ;  /* 0xfffffffc00f09947 */ /* 0x004fea000383ffff */
[----:B------:R-:W-:Y:S05]  /*9df0*/  BRA `(.L_x_176) ;  /* 0xffffff8c00dc7947 */ /* 0x000fea000383ffff */
.L_x_57:
[----:B------:R-:W-:-:S07]  /*9e00*/  MOV R0, UR5 ;  /* 0x0000000500007c02 */ /* 0x000fce0008000f00 */
.L_x_177:
[----:B-1----:R1:W2:Y:S02]  /*9e10*/  SYNCS.PHASECHK.TRANS64.TRYWAIT P0, [R0+URZ+0xe0], R2 ;  /* 0x0000e002000075a7 */ /* 0x0022a400080011ff */
[----:B--2---:R-:W-:Y:S05]  /*9e20*/  @!P0 NANOSLEEP.SYNCS 0x989680 ;  /* 0x009896800000895d */ /* 0x004fea0003900000 */
[----:B------:R-:W2:Y:S02]  /*9e30*/  @!P0 SYNCS.PHASECHK.TRANS64 P0, [R0+URZ+0xe0], R2 ;  /* 0x0000e002000085a7 */ /* 0x000ea400080010ff */
[----:B--2---:R-:W-:Y:S05]  /*9e40*/  @!P0 BRA `(.L_x_177) ;  /* 0xfffffffc00f08947 */ /* 0x004fea000383ffff */
[----:B------:R-:W-:Y:S05]  /*9e50*/  BRA `(.L_x_56) ;  /* 0xffffff9000307947 */ /* 0x000fea000383ffff */
.L_x_66:
[----:B-1----:R-:W-:-:S04]  /*9e60*/  MOV R4, UR6 ;  /* 0x0000000600047c02 */ /* 0x002fc80008000f00 */
[----:B------:R1:W2:Y:S03]  /*9e70*/  SYNCS.PHASECHK.TRANS64.TRYWAIT P0, [R4+URZ+0x8], R5 ;  /* 0x00000805040075a7 */ /* 0x0002a600080011ff */
[----:B--2---:R-:W-:Y:S05]  /*9e80*/  @!P0 NANOSLEEP.SYNCS 0x989680 ;  /* 0x009896800000895d */ /* 0x004fea0003900000 */
[----:B------:R-:W2:Y:S02]  /*9e90*/  @!P0 SYNCS.PHASECHK.TRANS64 P0, [R4+URZ+0x8], R5 ;  /* 0x00000805040085a7 */ /* 0x000ea400080010ff */
[----:B--2---:R-:W-:Y:S05]  /*9ea0*/  @!P0 BRA `(.L_x_66) ;  /* 0xfffffffc00ec8947 */ /* 0x004fea000383ffff */
[----:B------:R-:W-:Y:S05]  /*9eb0*/  BRA `(.L_x_65) ;  /* 0xffffff9000e47947 */ /* 0x000fea000383ffff */
.L_x_68:
[----:B------:R-:W-:Y:S01]  /*9ec0*/  BSSY B0, `(.L_x_178) ;  /* 0x0000006000007945 */ /* 0x000fe20003800000 */
[----:B------:R-:W-:-:S07]  /*9ed0*/  MOV R15, 0xffffffff ;  /* 0xffffffff000f7802 */ /* 0x000fce0000000f00 */
[----:B-1---5:R-:W-:Y:S05]  /*9ee0*/  WARPSYNC.COLLECTIVE R15, `(.L_x_179) ;  /* 0x000000000f0c7348 */ /* 0x022fea0003c00000 */
[----:B------:R-:W-:Y:S02]  /*9ef0*/  ELECT P6, UR79, PT ;  /* 0x00000000004f782f */ /* 0x000fe400038c0000 */
[----:B------:R-:W-:Y:S01]  /*9f00*/  MOV R14, UR79 ;  /* 0x0000004f000e7c02 */ /* 0x000fe20008000f00 */
[----:B-1---5:R-:W-:Y:S10]  /*9f10*/  ENDCOLLECTIVE ;  /* 0x000000000000791b */ /* 0x022ff40003800000 */
.L_x_179:
[----:B------:R-:W-:Y:S05]  /*9f20*/  BSYNC B0 ;  /* 0x0000000000007941 */ /* 0x000fea0003800000 */
.L_x_178:
[----:B------:R-:W-:Y:S05]  /*9f30*/  BRA `(.L_x_180) ;  /* 0xffffff9400147947 */ /* 0x000fea000383ffff */
.L_x_70:
[----:B-1----:R-:W-:-:S04]  /*9f40*/  MOV R2, UR6 ;  /* 0x0000000600027c02 */ /* 0x002fc80008000f00 */
[----:B------:R1:W2:Y:S03]  /*9f50*/  SYNCS.PHASECHK.TRANS64.TRYWAIT P0, [R2+URZ+0x8], R3 ;  /* 0x00000803020075a7 */ /* 0x0002a600080011ff */
[----:B--2---:R-:W-:Y:S05]  /*9f60*/  @!P0 NANOSLEEP.SYNCS 0x989680 ;  /* 0x009896800000895d */ /* 0x004fea0003900000 */
[----:B------:R-:W2:Y:S02]  /*9f70*/  @!P0 SYNCS.PHASECHK.TRANS64 P0, [R2+URZ+0x8], R3 ;  /* 0x00000803020085a7 */ /* 0x000ea400080010ff */
[----:B--2---:R-:W-:Y:S05]  /*9f80*/  @!P0 BRA `(.L_x_70) ;  /* 0xfffffffc00ec8947 */ /* 0x004fea000383ffff */
[----:B------:R-:W-:Y:S05]  /*9f90*/  BRA `(.L_x_69) ;  /* 0xffffff9400187947 */ /* 0x000fea000383ffff */
.L_x_71:
[----:B-1----:R1:W2:Y:S02]  /*9fa0*/  SYNCS.PHASECHK.TRANS64.TRYWAIT P0, [R0+URZ+0xd0], R4 ;  /* 0x0000d004000075a7 */ /* 0x0022a400080011ff */
[----:B--2---:R-:W-:Y:S05]  /*9fb0*/  @!P0 NANOSLEEP.SYNCS 0x989680 ;  /* 0x009896800000895d */ /* 0x004fea0003900000 */
[----:B------:R-:W2:Y:S02]  /*9fc0*/  @!P0 SYNCS.PHASECHK.TRANS64 P0, [R0+URZ+0xd0], R4 ;  /* 0x0000d004000085a7 */ /* 0x000ea400080010ff */
[----:B--2---:R-:W-:Y:S05]  /*9fd0*/  @!P0 BRA `(.L_x_71) ;  /* 0xfffffffc00f08947 */ /* 0x004fea000383ffff */
[----:B------:R-:W-:Y:S05]  /*9fe0*/  BRA `(.L_x_181) ;  /* 0xffffff9800047947 */ /* 0x000fea000383ffff */
.L_x_73:
[----:B------:R-:W-:-:S07]  /*9ff0*/  MOV R0, UR9 ;  /* 0x0000000900007c02 */ /* 0x000fce0008000f00 */
.L_x_182:
[----:B-1----:R1:W2:Y:S02]  /*a000*/  SYNCS.PHASECHK.TRANS64.TRYWAIT P0, [R0+URZ+0x110], R4 ;  /* 0x00011004000075a7 */ /* 0x0022a400080011ff */
[----:B--2---:R-:W-:Y:S05]  /*a010*/  @!P0 NANOSLEEP.SYNCS 0x989680 ;  /* 0x009896800000895d */ /* 0x004fea0003900000 */
[----:B------:R-:W2:Y:S02]  /*a020*/  @!P0 SYNCS.PHASECHK.TRANS64 P0, [R0+URZ+0x110], R4 ;  /* 0x00011004000085a7 */ /* 0x000ea400080010ff */
[----:B--2---:R-:W-:Y:S05]  /*a030*/  @!P0 BRA `(.L_x_182) ;  /* 0xfffffffc00f08947 */ /* 0x004fea000383ffff */
[----:B------:R-:W-:Y:S05]  /*a040*/  BRA `(.L_x_183) ;  /* 0xffffff9800507947 */ /* 0x000fea000383ffff */
.L_x_76:
[----:B------:R-:W-:Y:S07]  /*a050*/  MOV R0, UR8 ;  /* 0x0000000800007c02 */ /* 0x000fee0008000f00 */
.L_x_184:
[----:B-1----:R1:W2:Y:S02]  /*a060*/  SYNCS.PHASECHK.TRANS64.TRYWAIT P0, [R0+URZ], R4 ;  /* 0x00000004000075a7 */ /* 0x0022a400080011ff */
[----:B--2---:R-:W-:Y:S05]  /*a070*/  @!P0 NANOSLEEP.SYNCS 0x989680 ;  /* 0x009896800000895d */ /* 0x004fea0003900000 */
[----:B------:R-:W2:Y:S02]  /*a080*/  @!P0 SYNCS.PHASECHK.TRANS64 P0, [R0+URZ], R4 ;  /* 0x00000004000085a7 */ /* 0x000ea400080010ff */
[----:B--2---:R-:W-:Y:S05]  /*a090*/  @!P0 BRA `(.L_x_184) ;  /* 0xfffffffc00f08947 */ /* 0x004fea000383ffff */
[----:B------:R-:W-:Y:S05]  /*a0a0*/  BRA `(.L_x_75) ;  /* 0xffffff9800647947 */ /* 0x000fea000383ffff */
.L_x_80:
[----:B-1----:R-:W-:-:S07]  /*a0b0*/  MOV R0, UR8 ;  /* 0x0000000800007c02 */ /* 0x002fce0008000f00 */
.L_x_185:
[----:B-1----:R1:W2:Y:S02]  /*a0c0*/  SYNCS.PHASECHK.TRANS64.TRYWAIT P0, [R0+URZ], R2 ;  /* 0x00000002000075a7 */ /* 0x0022a400080011ff */
[----:B--2---:R-:W-:Y:S05]  /*a0d0*/  @!P0 NANOSLEEP.SYNCS 0x989680 ;  /* 0x009896800000895d */ /* 0x004fea0003900000 */
[----:B------:R-:W2:Y:S02]  /*a0e0*/  @!P0 SYNCS.PHASECHK.TRANS64 P0, [R0+URZ], R2 ;  /* 0x00000002000085a7 */ /* 0x000ea400080010ff */
[----:B--2---:R-:W-:Y:S05]  /*a0f0*/  @!P0 BRA `(.L_x_185) ;  /* 0xfffffffc00f08947 */ /* 0x004fea000383ffff */
[----:B------:R-:W-:Y:S05]  /*a100*/  BRA `(.L_x_186) ;  /* 0xffffff9c00587947 */ /* 0x000fea000383ffff */
.L_x_81:
[----:B------:R-:W-:-:S07]  /*a110*/  MOV R0, UR8 ;  /* 0x0000000800007c02 */ /* 0x000fce0008000f00 */
.L_x_187:
[----:B-1----:R1:W2:Y:S02]  /*a120*/  SYNCS.PHASECHK.TRANS64.TRYWAIT P0, [R0+URZ], R3 ;  /* 0x00000003000075a7 */ /* 0x0022a400080011ff */
[----:B--2---:R-:W-:Y:S05]  /*a130*/  @!P0 NANOSLEEP.SYNCS 0x989680 ;  /* 0x009896800000895d */ /* 0x004fea0003900000 */
[----:B------:R-:W2:Y:S02]  /*a140*/  @!P0 SYNCS.PHASECHK.TRANS64 P0, [R0+URZ], R3 ;  /* 0x00000003000085a7 */ /* 0x000ea400080010ff */
[----:B--2---:R-:W-:Y:S05]  /*a150*/  @!P0 BRA `(.L_x_187) ;  /* 0xfffffffc00f08947 */ /* 0x004fea000383ffff */
[----:B------:R-:W-:Y:S05]  /*a160*/  BRA `(.L_x_188) ;  /* 0xffffff9c00647947 */ /* 0x000fea000383ffff */
.L_x_82:
[----:B------:R-:W-:-:S07]  /*a170*/  MOV R0, UR8 ;  /* 0x0000000800007c02 */ /* 0x000fce0008000f00 */
.L_x_189:
[----:B-1----:R1:W2:Y:S02]  /*a180*/  SYNCS.PHASECHK.TRANS64.TRYWAIT P0, [R0+URZ], R3 ;  /* 0x00000003000075a7 */ /* 0x0022a400080011ff */
[----:B--2---:R-:W-:Y:S05]  /*a190*/  @!P0 NANOSLEEP.SYNCS 0x989680 ;  /* 0x009896800000895d */ /* 0x004fea0003900000 */
[----:B------:R-:W2:Y:S02]  /*a1a0*/  @!P0 SYNCS.PHASECHK.TRANS64 P0, [R0+URZ], R3 ;  /* 0x00000003000085a7 */ /* 0x000ea400080010ff */
[----:B--2---:R-:W-:Y:S05]  /*a1b0*/  @!P0 BRA `(.L_x_189) ;  /* 0xfffffffc00f08947 */ /* 0x004fea000383ffff */
[----:B------:R-:W-:Y:S05]  /*a1c0*/  BRA `(.L_x_190) ;  /* 0xffffff9c00707947 */ /* 0x000fea000383ffff */
.L_x_85:
[----:B------:R-:W-:-:S07]  /*a1d0*/  MOV R0, UR7 ;  /* 0x0000000700007c02 */ /* 0x000fce0008000f00 */
.L_x_191:
[----:B-1----:R1:W2:Y:S02]  /*a1e0*/  SYNCS.PHASECHK.TRANS64.TRYWAIT P1, [R0+URZ+0x150], R2 ;  /* 0x00015002000075a7 */ /* 0x0022a400080211ff */
[----:B--2---:R-:W-:Y:S05]  /*a1f0*/  @!P1 NANOSLEEP.SYNCS 0x989680 ;  /* 0x009896800000995d */ /* 0x004fea0003900000 */
[----:B------:R-:W2:Y:S02]  /*a200*/  @!P1 SYNCS.PHASECHK.TRANS64 P1, [R0+URZ+0x150], R2 ;  /* 0x00015002000095a7 */ /* 0x000ea400080210ff */
[----:B--2---:R-:W-:Y:S05]  /*a210*/  @!P1 BRA `(.L_x_191) ;  /* 0xfffffffc00f09947 */ /* 0x004fea000383ffff */
[----:B------:R-:W-:Y:S05]  /*a220*/  BRA `(.L_x_192) ;  /* 0xffffff9c00bc7947 */ /* 0x000fea000383ffff */
.L_x_90:
[----:B--2---:R2:W4:Y:S02]  /*a230*/  SYNCS.PHASECHK.TRANS64.TRYWAIT P0, [R0+URZ+0xd0], R2 ;  /* 0x0000d002000075a7 */ /* 0x00452400080011ff */
[----:B----4-:R-:W-:Y:S05]  /*a240*/  @!P0 NANOSLEEP.SYNCS 0x989680 ;  /* 0x009896800000895d */ /* 0x010fea0003900000 */
[----:B------:R-:W4:Y:S02]  /*a250*/  @!P0 SYNCS.PHASECHK.TRANS64 P0, [R0+URZ+0xd0], R2 ;  /* 0x0000d002000085a7 */ /* 0x000f2400080010ff */
[----:B----4-:R-:W-:Y:S05]  /*a260*/  @!P0 BRA `(.L_x_90) ;  /* 0xfffffffc00f08947 */ /* 0x010fea000383ffff */
[----:B------:R-:W-:Y:S05]  /*a270*/  BRA `(.L_x_193) ;  /* 0xffffffa000d07947 */ /* 0x000fea000383ffff */
.L_x_93:
[----:B------:R-:W-:Y:S07]  /*a280*/  MOV R0, UR6 ;  /* 0x0000000600007c02 */ /* 0x000fee0008000f00 */
.L_x_194:
[----:B--2---:R2:W4:Y:S02]  /*a290*/  SYNCS.PHASECHK.TRANS64.TRYWAIT P0, [R0+URZ+0xc8], R2 ;  /* 0x0000c802000075a7 */ /* 0x00452400080011ff */
[----:B----4-:R-:W-:Y:S05]  /*a2a0*/  @!P0 NANOSLEEP.SYNCS 0x989680 ;  /* 0x009896800000895d */ /* 0x010fea0003900000 */
[----:B------:R-:W4:Y:S02]  /*a2b0*/  @!P0 SYNCS.PHASECHK.TRANS64 P0, [R0+URZ+0xc8], R2 ;  /* 0x0000c802000085a7 */ /* 0x000f2400080010ff */
[----:B----4-:R-:W-:Y:S05]  /*a2c0*/  @!P0 BRA `(.L_x_194) ;  /* 0xfffffffc00f08947 */ /* 0x010fea000383ffff */
[----:B------:R-:W-:Y:S05]  /*a2d0*/  BRA `(.L_x_92) ;  /* 0xffffffa400b07947 */ /* 0x000fea000383ffff */
.L_x_96:
[----:B------:R-:W-:Y:S07]  /*a2e0*/  MOV R0, UR6 ;  /* 0x0000000600007c02 */ /* 0x000fee0008000f00 */
.L_x_195:
[----:B-1----:R1:W2:Y:S02]  /*a2f0*/  SYNCS.PHASECHK.TRANS64.TRYWAIT P0, [R0+URZ+0xa0], R14 ;  /* 0x0000a00e000075a7 */ /* 0x0022a400080011ff */
[----:B--2---:R-:W-:Y:S05]  /*a300*/  @!P0 NANOSLEEP.SYNCS 0x989680 ;  /* 0x009896800000895d */ /* 0x004fea0003900000 */
[----:B------:R-:W2:Y:S02]  /*a310*/  @!P0 SYNCS.PHASECHK.TRANS64 P0, [R0+URZ+0xa0], R14 ;  /* 0x0000a00e000085a7 */ /* 0x000ea400080010ff */
[----:B--2---:R-:W-:Y:S05]  /*a320*/  @!P0 BRA `(.L_x_195) ;  /* 0xfffffffc00f08947 */ /* 0x004fea000383ffff */
[----:B------:R-:W-:Y:S05]  /*a330*/  BRA `(.L_x_196) ;  /* 0xffffffa800287947 */ /* 0x000fea000383ffff */
.L_x_97:
[----:B------:R-:W-:Y:S07]  /*a340*/  MOV R0, UR6 ;  /* 0x0000000600007c02 */ /* 0x000fee0008000f00 */
.L_x_197:
[----:B-1----:R1:W2:Y:S02]  /*a350*/  SYNCS.PHASECHK.TRANS64.TRYWAIT P0, [R0+URZ+0xa8], R14 ;  /* 0x0000a80e000075a7 */ /* 0x0022a400080011ff */
[----:B--2---:R-:W-:Y:S05]  /*a360*/  @!P0 NANOSLEEP.SYNCS 0x989680 ;  /* 0x009896800000895d */ /* 0x004fea0003900000 */
[----:B------:R-:W2:Y:S02]  /*a370*/  @!P0 SYNCS.PHASECHK.TRANS64 P0, [R0+URZ+0xa8], R14 ;  /* 0x0000a80e000085a7 */ /* 0x000ea400080010ff */
[----:B--2---:R-:W-:Y:S05]  /*a380*/  @!P0 BRA `(.L_x_197) ;  /* 0xfffffffc00f08947 */ /* 0x004fea000383ffff */
[----:B------:R-:W-:Y:S05]  /*a390*/  BRA `(.L_x_198) ;  /* 0xffffffa800647947 */ /* 0x000fea000383ffff */
.L_x_98:
[----:B------:R-:W-:Y:S07]  /*a3a0*/  MOV R0, UR6 ;  /* 0x0000000600007c02 */ /* 0x000fee0008000f00 */
.L_x_199:
[----:B-1----:R1:W2:Y:S02]  /*a3b0*/  SYNCS.PHASECHK.TRANS64.TRYWAIT P0, [R0+URZ+0xb0], R14 ;  /* 0x0000b00e000075a7 */ /* 0x0022a400080011ff */
[----:B--2---:R-:W-:Y:S05]  /*a3c0*/  @!P0 NANOSLEEP.SYNCS 0x989680 ;  /* 0x009896800000895d */ /* 0x004fea0003900000 */
[----:B------:R-:W2:Y:S02]  /*a3d0*/  @!P0 SYNCS.PHASECHK.TRANS64 P0, [R0+URZ+0xb0], R14 ;  /* 0x0000b00e000085a7 */ /* 0x000ea400080010ff */
[----:B--2---:R-:W-:Y:S05]  /*a3e0*/  @!P0 BRA `(.L_x_199) ;  /* 0xfffffffc00f08947 */ /* 0x004fea000383ffff */
[----:B------:R-:W-:Y:S05]  /*a3f0*/  BRA `(.L_x_200) ;  /* 0xffffffa800a87947 */ /* 0x000fea000383ffff */
.L_x_99:
[----:B------:R-:W-:Y:S07]  /*a400*/  MOV R0, UR6 ;  /* 0x0000000600007c02 */ /* 0x000fee0008000f00 */
.L_x_201:
[----:B-1----:R1:W2:Y:S02]  /*a410*/  SYNCS.PHASECHK.TRANS64.TRYWAIT P0, [R0+URZ+0xb8], R14 ;  /* 0x0000b80e000075a7 */ /* 0x0022a400080011ff */
[----:B--2---:R-:W-:Y:S05]  /*a420*/  @!P0 NANOSLEEP.SYNCS 0x989680 ;  /* 0x009896800000895d */ /* 0x004fea0003900000 */
[----:B------:R-:W2:Y:S02]  /*a430*/  @!P0 SYNCS.PHASECHK.TRANS64 P0, [R0+URZ+0xb8], R14 ;  /* 0x0000b80e000085a7 */ /* 0x000ea400080010ff */
[----:B--2---:R-:W-:Y:S05]  /*a440*/  @!P0 BRA `(.L_x_201) ;  /* 0xfffffffc00f08947 */ /* 0x004fea000383ffff */
[----:B------:R-:W-:Y:S05]  /*a450*/  BRA `(.L_x_202) ;  /* 0xffffffac002c7947 */ /* 0x000fea000383ffff */
.L_x_101:
[----:B------:R-:W-:-:S07]  /*a460*/  MOV R0, UR6 ;  /* 0x0000000600007c02 */ /* 0x000fce0008000f00 */
.L_x_203:
[----:B-1----:R1:W4:Y:S02]  /*a470*/  SYNCS.PHASECHK.TRANS64.TRYWAIT P0, [R0+URZ+0xa0], R2 ;  /* 0x0000a002000075a7 */ /* 0x00232400080011ff */
[----:B----4-:R-:W-:Y:S05]  /*a480*/  @!P0 NANOSLEEP.SYNCS 0x989680 ;  /* 0x009896800000895d */ /* 0x010fea0003900000 */
[----:B------:R-:W4:Y:S02]  /*a490*/  @!P0 SYNCS.PHASECHK.TRANS64 P0, [R0+URZ+0xa0], R2 ;  /* 0x0000a002000085a7 */ /* 0x000f2400080010ff */
[----:B----4-:R-:W-:Y:S05]  /*a4a0*/  @!P0 BRA `(.L_x_203) ;  /* 0xfffffffc00f08947 */ /* 0x010fea000383ffff */
[----:B------:R-:W-:Y:S05]  /*a4b0*/  BRA `(.L_x_204) ;  /* 0xffffffac009c7947 */ /* 0x000fea000383ffff */
.L_x_102:
[----:B-1----:R-:W-:-:S07]  /*a4c0*/  MOV R0, UR6 ;  /* 0x0000000600007c02 */ /* 0x002fce0008000f00 */
.L_x_205:
[----:B-1----:R1:W4:Y:S02]  /*a4d0*/  SYNCS.PHASECHK.TRANS64.TRYWAIT P0, [R0+URZ+0xa8], R2 ;  /* 0x0000a802000075a7 */ /* 0x00232400080011ff */
[----:B----4-:R-:W-:Y:S05]  /*a4e0*/  @!P0 NANOSLEEP.SYNCS 0x989680 ;  /* 0x009896800000895d */ /* 0x010fea0003900000 */
[----:B------:R-:W4:Y:S02]  /*a4f0*/  @!P0 SYNCS.PHASECHK.TRANS64 P0, [R0+URZ+0xa8], R2 ;  /* 0x0000a802000085a7 */ /* 0x000f2400080010ff */
[----:B----4-:R-:W-:Y:S05]  /*a500*/  @!P0 BRA `(.L_x_205) ;  /* 0xfffffffc00f08947 */ /* 0x010fea000383ffff */
[----:B------:R-:W-:Y:S05]  /*a510*/  BRA `(.L_x_206) ;  /* 0xffffffac008c7947 */ /* 0x000fea000383ffff */
.L_x_103:
[----:B-1----:R-:W-:-:S07]  /*a520*/  MOV R0, UR6 ;  /* 0x0000000600007c02 */ /* 0x002fce0008000f00 */
.L_x_207:
[----:B-1----:R1:W4:Y:S02]  /*a530*/  SYNCS.PHASECHK.TRANS64.TRYWAIT P0, [R0+URZ+0xb0], R2 ;  /* 0x0000b002000075a7 */ /* 0x00232400080011ff */
[----:B----4-:R-:W-:Y:S05]  /*a540*/  @!P0 NANOSLEEP.SYNCS 0x989680 ;  /* 0x009896800000895d */ /* 0x010fea0003900000 */
[----:B------:R-:W4:Y:S02]  /*a550*/  @!P0 SYNCS.PHASECHK.TRANS64 P0, [R0+URZ+0xb0], R2 ;  /* 0x0000b002000085a7 */ /* 0x000f2400080010ff */
[----:B----4-:R-:W-:Y:S05]  /*a560*/  @!P0 BRA `(.L_x_207) ;  /* 0xfffffffc00f08947 */ /* 0x010fea000383ffff */
[----:B------:R-:W-:Y:S05]  /*a570*/  BRA `(.L_x_208) ;  /* 0xffffffac007c7947 */ /* 0x000fea000383ffff */
.L_x_105:
[----:B--2---:R2:W4:Y:S02]  /*a580*/  SYNCS.PHASECHK.TRANS64.TRYWAIT P0, [R0+URZ+0xd0], R2 ;  /* 0x0000d002000075a7 */ /* 0x00452400080011ff */
[----:B----4-:R-:W-:Y:S05]  /*a590*/  @!P0 NANOSLEEP.SYNCS 0x989680 ;  /* 0x009896800000895d */ /* 0x010fea0003900000 */
[----:B------:R-:W4:Y:S02]  /*a5a0*/  @!P0 SYNCS.PHASECHK.TRANS64 P0, [R0+URZ+0xd0], R2 ;  /* 0x0000d002000085a7 */ /* 0x000f2400080010ff */
[----:B----4-:R-:W-:Y:S05]  /*a5b0*/  @!P0 BRA `(.L_x_105) ;  /* 0xfffffffc00f08947 */ /* 0x010fea000383ffff */
[----:B------:R-:W-:Y:S05]  /*a5c0*/  BRA `(.L_x_209) ;  /* 0xffffffb000587947 */ /* 0x000fea000383ffff */
.L_x_118:
[----:B-1----:R-:W-:Y:S04]  /*a5d0*/  MOV R3, UR41 ;  /* 0x0000002900037c02 */ /* 0x002fe80008000f00 */
[----:B------:R1:W4:Y:S03]  /*a5e0*/  SYNCS.PHASECHK.TRANS64.TRYWAIT P1, [R3+URZ+0x80], R4 ;  /* 0x00008004030075a7 */ /* 0x00032600080211ff */
[----:B----4-:R-:W-:Y:S05]  /*a5f0*/  @!P1 NANOSLEEP.SYNCS 0x989680 ;  /* 0x009896800000995d */ /* 0x010fea0003900000 */
[----:B------:R-:W4:Y:S02]  /*a600*/  @!P1 SYNCS.PHASECHK.TRANS64 P1, [R3+URZ+0x80], R4 ;  /* 0x00008004030095a7 */ /* 0x000f2400080210ff */
[----:B----4-:R-:W-:Y:S05]  /*a610*/  @!P1 BRA `(.L_x_118) ;  /* 0xfffffffc00ec9947 */ /* 0x010fea000383ffff */
[----:B------:R-:W-:Y:S05]  /*a620*/  BRA `(.L_x_117) ;  /* 0xffffffbc00d07947 */ /* 0x000fea000383ffff */
.L_x_120:
[----:B-1----:R1:W2:Y:S02]  /*a630*/  SYNCS.PHASECHK.TRANS64.TRYWAIT P0, [R120+URZ+0xf0], R0 ;  /* 0x0000f000780075a7 */ /* 0x0022a400080011ff */
[----:B--2---:R-:W-:Y:S05]  /*a640*/  @!P0 NANOSLEEP.SYNCS 0x989680 ;  /* 0x009896800000895d */ /* 0x004fea0003900000 */
[----:B------:R-:W2:Y:S02]  /*a650*/  @!P0 SYNCS.PHASECHK.TRANS64 P0, [R120+URZ+0xf0], R0 ;  /* 0x0000f000780085a7 */ /* 0x000ea400080010ff */
[----:B--2---:R-:W-:Y:S05]  /*a660*/  @!P0 BRA `(.L_x_120) ;  /* 0xfffffffc00f08947 */ /* 0x004fea000383ffff */
[----:B------:R-:W-:Y:S05]  /*a670*/  BRA `(.L_x_119) ;  /* 0xffffffbc00f87947 */ /* 0x000fea000383ffff */
.L_x_129:
[----:B--2---:R2:W3:Y:S02]  /*a680*/  SYNCS.PHASECHK.TRANS64.TRYWAIT P0, [R3+URZ+0x80], R0 ;  /* 0x00008000030075a7 */ /* 0x0044e400080011ff */
[----:B---3--:R-:W-:Y:S05]  /*a690*/  @!P0 NANOSLEEP.SYNCS 0x989680 ;  /* 0x009896800000895d */ /* 0x008fea0003900000 */
[----:B------:R-:W3:Y:S02]  /*a6a0*/  @!P0 SYNCS.PHASECHK.TRANS64 P0, [R3+URZ+0x80], R0 ;  /* 0x00008000030085a7 */ /* 0x000ee400080010ff */
[----:B---3--:R-:W-:Y:S05]  /*a6b0*/  @!P0 BRA `(.L_x_129) ;  /* 0xfffffffc00f08947 */ /* 0x008fea000383ffff */
[----:B------:R-:W-:Y:S05]  /*a6c0*/  BRA `(.L_x_128) ;  /* 0xffffffc800d47947 */ /* 0x000fea000383ffff */
.L_x_137:
[----:B--2---:R2:W3:Y:S02]  /*a6d0*/  SYNCS.PHASECHK.TRANS64.TRYWAIT P0, [R0+URZ+0x80], R7 ;  /* 0x00008007000075a7 */ /* 0x0044e400080011ff */
[----:B---3--:R-:W-:Y:S05]  /*a6e0*/  @!P0 NANOSLEEP.SYNCS 0x989680 ;  /* 0x009896800000895d */ /* 0x008fea0003900000 */
[----:B------:R-:W3:Y:S02]  /*a6f0*/  @!P0 SYNCS.PHASECHK.TRANS64 P0, [R0+URZ+0x80], R7 ;  /* 0x00008007000085a7 */ /* 0x000ee400080010ff */
[----:B---3--:R-:W-:Y:S05]  /*a700*/  @!P0 BRA `(.L_x_137) ;  /* 0xfffffffc00f08947 */ /* 0x008fea000383ffff */
[----:B------:R-:W-:Y:S05]  /*a710*/  BRA `(.L_x_136) ;  /* 0xffffffd400d47947 */ /* 0x000fea000383ffff */
.L_x_145:
[----:B--2---:R2:W3:Y:S02]  /*a720*/  SYNCS.PHASECHK.TRANS64.TRYWAIT P0, [R0+URZ+0x80], R6 ;  /* 0x00008006000075a7 */ /* 0x0044e400080011ff */
[----:B---3--:R-:W-:Y:S05]  /*a730*/  @!P0 NANOSLEEP.SYNCS 0x989680 ;  /* 0x009896800000895d */ /* 0x008fea0003900000 */
[----:B------:R-:W3:Y:S02]  /*a740*/  @!P0 SYNCS.PHASECHK.TRANS64 P0, [R0+URZ+0x80], R6 ;  /* 0x00008006000085a7 */ /* 0x000ee400080010ff */
[----:B---3--:R-:W-:Y:S05]  /*a750*/  @!P0 BRA `(.L_x_145) ;  /* 0xfffffffc00f08947 */ /* 0x008fea000383ffff */
[----:B------:R-:W-:Y:S05]  /*a760*/  BRA `(.L_x_144) ;  /* 0xffffffe000d47947 */ /* 0x000fea000383ffff */
        .weak           $__internal_0_$__cuda_sm10x_tcgen05_guardrail_trap_col_being_dealloced_not_returned_by_alloc
        .type           $__internal_0_$__cuda_sm10x_tcgen05_guardrail_trap_col_being_dealloced_not_returned_by_alloc,@function
        .size           $__internal_0_$__cuda_sm10x_tcgen05_guardrail_trap_col_being_dealloced_not_returned_by_alloc,($__internal_1_$__cuda_sm10x_tcgen05_guardrail_trap_phase_invalid_during_alloc - $__internal_0_$__cuda_sm10x_tcgen05_guardrail_trap_col_being_dealloced_not_returned_by_alloc)
$__internal_0_$__cuda_sm10x_tcgen05_guardrail_trap_col_being_dealloced_not_returned_by_alloc:
[----:B------:R-:W-:Y:S05]  /*a770*/  BPT.TRAP 0x1 ;  /* 0x000000040000795c */ /* 0x000fea0000300000 */
[----:B------:R-:W-:-:S04]  /*a780*/  HFMA2 R3, -RZ, RZ, 0, 0 ;  /* 0x00000000ff037431 */ /* 0x000fc800000001ff */
[----:B------:R-:W-:Y:S05]  /*a790*/  RET.REL.NODEC R2 `(_ZN7cutlass13device_kernelINS_4gemm6kernel13GemmUniversalIN4cute5tupleIJiiiiEEENS1_10collective13CollectiveMmaINS1_35MainloopSm100TmaUmmaWarpSpecializedILi8ELi2ELi4ENS5_IJNS4_1CILi2EEENSA_ILi1EEESC_EEEEENS5_IJNSA_ILi256EEENSA_ILi128EEENSA_ILi64EEEEEENS_6half_tENS5_IJlSC_lEEESJ_SK_NS4_8TiledMMAINS4_8MMA_AtomIJNS4_26SM100_MMA_F16BF16_2x1SM_SSISJ_SJ_fLi256ELi128ELNS4_4UMMA5MajorE0ELSP_0ELNSO_7ScaleInE0ELSQ_0EEEEEENS4_6LayoutINS5_IJSC_SC_SC_EEENS5_IJNSA_ILi0EEESV_SV_EEEEENS5_IJNS4_10UnderscoreESY_SY_EEEEENS4_18SM100_TMA_2SM_LOADENS4_14ComposedLayoutINS4_7SwizzleILi3ELi4ELi3EEENS4_18smem_ptr_flag_bitsILi16EEENST_INS5_IJNSA_ILi8EEESH_EEENS5_IJSH_SC_EEEEEEEvNS4_8identityES11_S1B_vS1C_EENS_8epilogue10collective18CollectiveEpilogueINS1E_23Sm100TmaWarpSpecializedILi4ELi2ELi32ELb1ELb0EEEJNS5_IJSG_SG_SH_EEENS5_IJNST_ISG_SC_EENST_INSA_ILi32EEESC_EEEEESJ_SK_SJ_SK_NS1E_6fusion15FusionCallbacksIS1I_NS1O_23LinCombPerRowBiasEltActINS1E_6thread4ReLuESJ_fSJ_SJ_fLi8ELNS_15FloatRoundStyleE2EEES1J_S1N_JEEENS4_5SM1004TMEM4LOAD26SM100_TMEM_LOAD_32dp32b32xENS4_13SM90_TMA_LOADENS12_INS13_ILi2ELi4ELi3EEES16_NST_INS5_IJS17_S1L_EEENS5_IJS1L_SC_EEEEEEENS4_39AutoVectorizingCopyWithAssumedAlignmentILi128EEENS4_14SM90_TMA_STOREES25_S27_S27_EEEvvEEEEvNT_6ParamsE) ;  /* 0xffffff5802187950 */ /* 0x000fea0003c3ffff */
        .weak           $__internal_1_$__cuda_sm10x_tcgen05_guardrail_trap_phase_invalid_during_alloc
        .type           $__internal_1_$__cuda_sm10x_tcgen05_guardrail_trap_phase_invalid_during_alloc,@function
        .size           $__internal_1_$__cuda_sm10x_tcgen05_guardrail_trap_phase_invalid_during_alloc,($__internal_2_$__cuda_sm10x_tcgen05_guardrail_trap_unallocated_columns_being_dealloced - $__internal_1_$__cuda_sm10x_tcgen05_guardrail_trap_phase_invalid_during_alloc)
$__internal_1_$__cuda_sm10x_tcgen05_guardrail_trap_phase_invalid_during_alloc:
[----:B------:R-:W-:Y:S05]  /*a7a0*/  BPT.TRAP 0x1 ;  /* 0x000000040000795c */ /* 0x000fea0000300000 */
[----:B------:R-:W-:-:S04]  /*a7b0*/  MOV R3, 0x0 ;  /* 0x0000000000037802 */ /* 0x000fc80000000f00 */
[----:B------:R-:W-:Y:S05]  /*a7c0*/  RET.REL.NODEC R2 `(_ZN7cutlass13device_kernelINS_4gemm6kernel13GemmUniversalIN4cute5tupleIJiiiiEEENS1_10collective13CollectiveMmaINS1_35MainloopSm100TmaUmmaWarpSpecializedILi8ELi2ELi4ENS5_IJNS4_1CILi2EEENSA_ILi1EEESC_EEEEENS5_IJNSA_ILi256EEENSA_ILi128EEENSA_ILi64EEEEEENS_6half_tENS5_IJlSC_lEEESJ_SK_NS4_8TiledMMAINS4_8MMA_AtomIJNS4_26SM100_MMA_F16BF16_2x1SM_SSISJ_SJ_fLi256ELi128ELNS4_4UMMA5MajorE0ELSP_0ELNSO_7ScaleInE0ELSQ_0EEEEEENS4_6LayoutINS5_IJSC_SC_SC_EEENS5_IJNSA_ILi0EEESV_SV_EEEEENS5_IJNS4_10UnderscoreESY_SY_EEEEENS4_18SM100_TMA_2SM_LOADENS4_14ComposedLayoutINS4_7SwizzleILi3ELi4ELi3EEENS4_18smem_ptr_flag_bitsILi16EEENST_INS5_IJNSA_ILi8EEESH_EEENS5_IJSH_SC_EEEEEEEvNS4_8identityES11_S1B_vS1C_EENS_8epilogue10collective18CollectiveEpilogueINS1E_23Sm100TmaWarpSpecializedILi4ELi2ELi32ELb1ELb0EEEJNS5_IJSG_SG_SH_EEENS5_IJNST_ISG_SC_EENST_INSA_ILi32EEESC_EEEEESJ_SK_SJ_SK_NS1E_6fusion15FusionCallbacksIS1I_NS1O_23LinCombPerRowBiasEltActINS1E_6thread4ReLuESJ_fSJ_SJ_fLi8ELNS_15FloatRoundStyleE2EEES1J_S1N_JEEENS4_5SM1004TMEM4LOAD26SM100_TMEM_LOAD_32dp32b32xENS4_13SM90_TMA_LOADENS12_INS13_ILi2ELi4ELi3EEES16_NST_INS5_IJS17_S1L_EEENS5_IJS1L_SC_EEEEEEENS4_39AutoVectorizingCopyWithAssumedAlignmentILi128EEENS4_14SM90_TMA_STOREES25_S27_S27_EEEvvEEEEvNT_6ParamsE) ;  /* 0xffffff58020c7950 */ /* 0x000fea0003c3ffff */
        .weak           $__internal_2_$__cuda_sm10x_tcgen05_guardrail_trap_unallocated_columns_being_dealloced
        .type           $__internal_2_$__cuda_sm10x_tcgen05_guardrail_trap_unallocated_columns_being_dealloced,@function
        .size           $__internal_2_$__cuda_sm10x_tcgen05_guardrail_trap_unallocated_columns_being_dealloced,(.L_x_211 - $__internal_2_$__cuda_sm10x_tcgen05_guardrail_trap_unallocated_columns_being_dealloced)
$__internal_2_$__cuda_sm10x_tcgen05_guardrail_trap_unallocated_columns_being_dealloced:
[----:B------:R-:W-:Y:S05]  /*a7d0*/  BPT.TRAP 0x1 ;  /* 0x000000040000795c */ /* 0x000fea0000300000 */
[----:B------:R-:W-:-:S04]  /*a7e0*/  HFMA2 R3, -RZ, RZ, 0, 0 ;  /* 0x00000000ff037431 */ /* 0x000fc800000001ff */
[----:B------:R-:W-:Y:S05]  /*a7f0*/  RET.REL.NODEC R2 `(_ZN7cutlass13device_kernelINS_4gemm6kernel13GemmUniversalIN4cute5tupleIJiiiiEEENS1_10collective13CollectiveMmaINS1_35MainloopSm100TmaUmmaWarpSpecializedILi8ELi2ELi4ENS5_IJNS4_1CILi2EEENSA_ILi1EEESC_EEEEENS5_IJNSA_ILi256EEENSA_ILi128EEENSA_ILi64EEEEEENS_6half_tENS5_IJlSC_lEEESJ_SK_NS4_8TiledMMAINS4_8MMA_AtomIJNS4_26SM100_MMA_F16BF16_2x1SM_SSISJ_SJ_fLi256ELi128ELNS4_4UMMA5MajorE0ELSP_0ELNSO_7ScaleInE0ELSQ_0EEEEEENS4_6LayoutINS5_IJSC_SC_SC_EEENS5_IJNSA_ILi0EEESV_SV_EEEEENS5_IJNS4_10UnderscoreESY_SY_EEEEENS4_18SM100_TMA_2SM_LOADENS4_14ComposedLayoutINS4_7SwizzleILi3ELi4ELi3EEENS4_18smem_ptr_flag_bitsILi16EEENST_INS5_IJNSA_ILi8EEESH_EEENS5_IJSH_SC_EEEEEEEvNS4_8identityES11_S1B_vS1C_EENS_8epilogue10collective18CollectiveEpilogueINS1E_23Sm100TmaWarpSpecializedILi4ELi2ELi32ELb1ELb0EEEJNS5_IJSG_SG_SH_EEENS5_IJNST_ISG_SC_EENST_INSA_ILi32EEESC_EEEEESJ_SK_SJ_SK_NS1E_6fusion15FusionCallbacksIS1I_NS1O_23LinCombPerRowBiasEltActINS1E_6thread4ReLuESJ_fSJ_SJ_fLi8ELNS_15FloatRoundStyleE2EEES1J_S1N_JEEENS4_5SM1004TMEM4LOAD26SM100_TMEM_LOAD_32dp32b32xENS4_13SM90_TMA_LOADENS12_INS13_ILi2ELi4ELi3EEES16_NST_INS5_IJS17_S1L_EEENS5_IJS1L_SC_EEEEEEENS4_39AutoVectorizingCopyWithAssumedAlignmentILi128EEENS4_14SM90_TMA_STOREES25_S27_S27_EEEvvEEEEvNT_6ParamsE) ;  /* 0xffffff5802007950 */ /* 0x000fea0003c3ffff */
.L_x_210:
[----:B------:R-:W-:-:S00]  /*a800*/  BRA `(.L_x_210) ;  /* 0xfffffffc00fc7947 */ /* 0x000fc0000383ffff */
[----:B------:R-:W-:-:S00]  /*a810*/  NOP ;  /* 0x0000000000007918 */ /* 0x000fc00000000000 */
        /* <DEDUP_REMOVED lines=14> */
.L_x_211:


//--------------------- .nv.global.init           --------------------------
	.section	.nv.global.init,"aw",@progbits
.nv.global.init:
	.type		$str$27,@object
	.size		$str$27,($str$28 - $str$27)
$str$27:
        /*0000*/ 	.byte	0x28, 0x61, 0x64, 0x64, 0x72, 0x65, 0x73, 0x73, 0x20, 0x26, 0x20, 0x6d, 0x61, 0x73, 0x6b, 0x29
        /*0010*/ 	.byte	0x20, 0x3d, 0x3d, 0x20, 0x30, 0x00
	.type		$str$28,@object
	.size		$str$28,($str$26 - $str$28)
$str$28:
        /*0016*/ 	.byte	0x2f, 0x74, 0x6d, 0x70, 0x2f, 0x63, 0x75, 0x74, 0x6c, 0x61, 0x73, 0x73, 0x5f, 0x73, 0x77, 0x65
        /*0026*/ 	.byte	0x65, 0x70, 0x5f, 0x73, 0x72, 0x63, 0x2f, 0x69, 0x6e, 0x63, 0x6c, 0x75, 0x64, 0x65, 0x2f, 0x63
        /*0036*/ 	.byte	0x75, 0x74, 0x65, 0x2f, 0x70, 0x6f, 0x69, 0x6e, 0x74, 0x65, 0x72, 0x5f, 0x66, 0x6c, 0x61, 0x67
        /*0046*/ 	.byte	0x67, 0x65, 0x64, 0x2e, 0x68, 0x70, 0x70, 0x00
	.type		$str$26,@object
	.size		$str$26,($str$25 - $str$26)
$str$26:
        /*004e*/ 	.byte	0x2f, 0x74, 0x6d, 0x70, 0x2f, 0x63, 0x75, 0x74, 0x6c, 0x61, 0x73, 0x73, 0x5f, 0x73, 0x77, 0x65
        /*005e*/ 	.byte	0x65, 0x70, 0x5f, 0x73, 0x72, 0x63, 0x2f, 0x69, 0x6e, 0x63, 0x6c, 0x75, 0x64, 0x65, 0x2f, 0x63
        /*006e*/ 	.byte	0x75, 0x74, 0x65, 0x2f, 0x61, 0x74, 0x6f, 0x6d, 0x2f, 0x63, 0x6f, 0x70, 0x79, 0x5f, 0x74, 0x72
        /*007e*/ 	.byte	0x61, 0x69, 0x74, 0x73, 0x5f, 0x73, 0x6d, 0x31, 0x30, 0x30, 0x2e, 0x68, 0x70, 0x70, 0x00
	.type		$str$25,@object
	.size		$str$25,(__unnamed_1 - $str$25)
$str$25:
        /*008d*/ 	.byte	0x28, 0x28, 0x75, 0x69, 0x6e, 0x74, 0x33, 0x32, 0x5f, 0x74, 0x28, 0x74, 0x68, 0x72, 0x65, 0x61
        /*009d*/ 	.byte	0x64, 0x49, 0x64, 0x78, 0x2e, 0x78, 0x29, 0x20, 0x2f, 0x20, 0x33, 0x32, 0x29, 0x20, 0x25, 0x20
        /*00ad*/ 	.byte	0x34, 0x29, 0x20, 0x3d, 0x3d, 0x20, 0x28, 0x28, 0x28, 0x74, 0x6d, 0x65, 0x6d, 0x5f, 0x61, 0x64
        /*00bd*/ 	.byte	0x64, 0x72, 0x20, 0x3e, 0x3e, 0x20, 0x31, 0x36, 0x29, 0x20, 0x2f, 0x20, 0x33, 0x32, 0x29, 0x20
        /*00cd*/ 	.byte	0x25, 0x20, 0x34, 0x29, 0x00
	.type		__unnamed_1,@object
	.size		__unnamed_1,(__unnamed_2 - __unnamed_1)
__unnamed_1:
        /*00d2*/ 	.byte	0x61, 0x75, 0x74, 0x6f, 0x20, 0x63, 0x75, 0x74, 0x65, 0x3a, 0x3a, 0x61, 0x73, 0x5f, 0x70, 0x6f
        /* <DEDUP_REMOVED lines=24> */
        /*0262*/ 	.byte	0x3e, 0x3e, 0x3e, 0x3e, 0x5d, 0x00
	.type		__unnamed_2,@object
	.size		__unnamed_2,(.L_2 - __unnamed_2)
__unnamed_2:
        /* <DEDUP_REMOVED lines=42> */
        /*0508*/ 	.byte	0x3e, 0x3e, 0x5d, 0x00
.L_2:


//--------------------- .nv.shared._ZN7cutlass13device_kernelINS_4gemm6kernel13GemmUniversalIN4cute5tupleIJiiiiEEENS1_10collective13CollectiveMmaINS1_35MainloopSm100TmaUmmaWarpSpecializedILi8ELi2ELi4ENS5_IJNS4_1CILi2EEENSA_ILi1EEESC_EEEEENS5_IJNSA_ILi256EEENSA_ILi128EEENSA_ILi64EEEEEENS_6half_tENS5_IJlSC_lEEESJ_SK_NS4_8TiledMMAINS4_8MMA_AtomIJNS4_26SM100_MMA_F16BF16_2x1SM_SSISJ_SJ_fLi256ELi128ELNS4_4UMMA5MajorE0ELSP_0ELNSO_7ScaleInE0ELSQ_0EEEEEENS4_6LayoutINS5_IJSC_SC_SC_EEENS5_IJNSA_ILi0EEESV_SV_EEEEENS5_IJNS4_10UnderscoreESY_SY_EEEEENS4_18SM100_TMA_2SM_LOADENS4_14ComposedLayoutINS4_7SwizzleILi3ELi4ELi3EEENS4_18smem_ptr_flag_bitsILi16EEENST_INS5_IJNSA_ILi8EEESH_EEENS5_IJSH_SC_EEEEEEEvNS4_8identityES11_S1B_vS1C_EENS_8epilogue10collective18CollectiveEpilogueINS1E_23Sm100TmaWarpSpecializedILi4ELi2ELi32ELb1ELb0EEEJNS5_IJSG_SG_SH_EEENS5_IJNST_ISG_SC_EENST_INSA_ILi32EEESC_EEEEESJ_SK_SJ_SK_NS1E_6fusion15FusionCallbacksIS1I_NS1O_23LinCombPerRowBiasEltActINS1E_6thread4ReLuESJ_fSJ_SJ_fLi8ELNS_15FloatRoundStyleE2EEES1J_S1N_JEEENS4_5SM1004TMEM4LOAD26SM100_TMEM_LOAD_32dp32b32xENS4_13SM90_TMA_LOADENS12_INS13_ILi2ELi4ELi3EEES16_NST_INS5_IJS17_S1L_EEENS5_IJS1L_SC_EEEEEEENS4_39AutoVectorizingCopyWithAssumedAlignmentILi128EEENS4_14SM90_TMA_STOREES25_S27_S27_EEEvvEEEEvNT_6ParamsE --------------------------
	.section	.nv.shared._ZN7cutlass13device_kernelINS_4gemm6kernel13GemmUniversalIN4cute5tupleIJiiiiEEENS1_10collective13CollectiveMmaINS1_35MainloopSm100TmaUmmaWarpSpecializedILi8ELi2ELi4ENS5_IJNS4_1CILi2EEENSA_ILi1EEESC_EEEEENS5_IJNSA_ILi256EEENSA_ILi128EEENSA_ILi64EEEEEENS_6half_tENS5_IJlSC_lEEESJ_SK_NS4_8TiledMMAINS4_8MMA_AtomIJNS4_26SM100_MMA_F16BF16_2x1SM_SSISJ_SJ_fLi256ELi128ELNS4_4UMMA5MajorE0ELSP_0ELNSO_7ScaleInE0ELSQ_0EEEEEENS4_6LayoutINS5_IJSC_SC_SC_EEENS5_IJNSA_ILi0EEESV_SV_EEEEENS5_IJNS4_10UnderscoreESY_SY_EEEEENS4_18SM100_TMA_2SM_LOADENS4_14ComposedLayoutINS4_7SwizzleILi3ELi4ELi3EEENS4_18smem_ptr_flag_bitsILi16EEENST_INS5_IJNSA_ILi8EEESH_EEENS5_IJSH_SC_EEEEEEEvNS4_8identityES11_S1B_vS1C_EENS_8epilogue10collective18CollectiveEpilogueINS1E_23Sm100TmaWarpSpecializedILi4ELi2ELi32ELb1ELb0EEEJNS5_IJSG_SG_SH_EEENS5_IJNST_ISG_SC_EENST_INSA_ILi32EEESC_EEEEESJ_SK_SJ_SK_NS1E_6fusion15FusionCallbacksIS1I_NS1O_23LinCombPerRowBiasEltActINS1E_6thread4ReLuESJ_fSJ_SJ_fLi8ELNS_15FloatRoundStyleE2EEES1J_S1N_JEEENS4_5SM1004TMEM4LOAD26SM100_TMEM_LOAD_32dp32b32xENS4_13SM90_TMA_LOADENS12_INS13_ILi2ELi4ELi3EEES16_NST_INS5_IJS17_S1L_EEENS5_IJS1L_SC_EEEEEEENS4_39AutoVectorizingCopyWithAssumedAlignmentILi128EEENS4_14SM90_TMA_STOREES25_S27_S27_EEEvvEEEEvNT_6ParamsE,"aw",@nobits
	.sectionflags	@""
	.align	16
	.zero		1024


//--------------------- .nv.shared.reserved.0     --------------------------
	.section	.nv.shared.reserved.0,"aw",@nobits
	.weak		__nv_reservedSMEM_offset_0_alias
	.size		__nv_reservedSMEM_offset_0_alias, 0, 64
	.other		__nv_reservedSMEM_offset_0_alias,@"STO_CUDA_RESERVED_SHARED STV_DEFAULT"
__nv_reservedSMEM_offset_0_alias:
	.zero		0
.nv.shared.reserved.0:
	.zero		64
	.weak		__nv_reservedSMEM_tcgen05_partition
	.type		__nv_reservedSMEM_tcgen05_partition,@object
	.size		__nv_reservedSMEM_tcgen05_partition,(.L_0 - __nv_reservedSMEM_tcgen05_partition)
__nv_reservedSMEM_tcgen05_partition:
	.zero		32
.L_0:


//--------------------- .nv.global                --------------------------
	.section	.nv.global,"aw",@nobits
.nv.global:
	.type		_ZN39_INTERNAL_b39796c5_4_k_cu_a2be379e_27864cute1_E,@object
	.size		_ZN39_INTERNAL_b39796c5_4_k_cu_a2be379e_27864cute1_E,(_ZN39_INTERNAL_b39796c5_4_k_cu_a2be379e_27864cuda3std3__45__cpo6cbeginE - _ZN39_INTERNAL_b39796c5_4_k_cu_a2be379e_27864cute1_E)
_ZN39_INTERNAL_b39796c5_4_k_cu_a2be379e_27864cute1_E:
	.zero		1
	.type		_ZN39_INTERNAL_b39796c5_4_k_cu_a2be379e_27864cuda3std3__45__cpo6cbeginE,@object
	.size		_ZN39_INTERNAL_b39796c5_4_k_cu_a2be379e_27864cuda3std3__45__cpo6cbeginE,(_ZN39_INTERNAL_b39796c5_4_k_cu_a2be379e_27864cuda3std3__48in_placeE - _ZN39_INTERNAL_b39796c5_4_k_cu_a2be379e_27864cuda3std3__45__cpo6cbeginE)
_ZN39_INTERNAL_b39796c5_4_k_cu_a2be379e_27864cuda3std3__45__cpo6cbeginE:
	.zero		1
	.type		_ZN39_INTERNAL_b39796c5_4_k_cu_a2be379e_27864cuda3std3__48in_placeE,@object
	.size		_ZN39_INTERNAL_b39796c5_4_k_cu_a2be379e_27864cuda3std3__48in_placeE,(_ZN39_INTERNAL_b39796c5_4_k_cu_a2be379e_27864cuda3std6ranges3__45__cpo9iter_moveE - _ZN39_INTERNAL_b39796c5_4_k_cu_a2be379e_27864cuda3std3__48in_placeE)
_ZN39_INTERNAL_b39796c5_4_k_cu_a2be379e_27864cuda3std3__48in_placeE:
	.zero		1
	.type		_ZN39_INTERNAL_b39796c5_4_k_cu_a2be379e_27864cuda3std6ranges3__45__cpo9iter_moveE,@object
	.size		_ZN39_INTERNAL_b39796c5_4_k_cu_a2be379e_27864cuda3std6ranges3__45__cpo9iter_moveE,(_ZN39_INTERNAL_b39796c5_4_k_cu_a2be379e_27864cuda3std3__45__cpo5beginE - _ZN39_INTERNAL_b39796c5_4_k_cu_a2be379e_27864cuda3std6ranges3__45__cpo9iter_moveE)
_ZN39_INTERNAL_b39796c5_4_k_cu_a2be379e_27864cuda3std6ranges3__45__cpo9iter_moveE:
	.zero		1
	.type		_ZN39_INTERNAL_b39796c5_4_k_cu_a2be379e_27864cuda3std3__45__cpo5beginE,@object
	.size		_ZN39_INTERNAL_b39796c5_4_k_cu_a2be379e_27864cuda3std3__45__cpo5beginE,(_ZN39_INTERNAL_b39796c5_4_k_cu_a2be379e_27864cuda3std3__441_GLOBAL__N__b39796c5_4_k_cu_a2be379e_27866ignoreE - _ZN39_INTERNAL_b39796c5_4_k_cu_a2be379e_27864cuda3std3__45__cpo5beginE)
_ZN39_INTERNAL_b39796c5_4_k_cu_a2be379e_27864cuda3std3__45__cpo5beginE:
	.zero		1
	.type		_ZN39_INTERNAL_b39796c5_4_k_cu_a2be379e_27864cuda3std3__441_GLOBAL__N__b39796c5_4_k_cu_a2be379e_27866ignoreE,@object
	.size		_ZN39_INTERNAL_b39796c5_4_k_cu_a2be379e_27864cuda3std3__441_GLOBAL__N__b39796c5_4_k_cu_a2be379e_27866ignoreE,(_ZN39_INTERNAL_b39796c5_4_k_cu_a2be379e_27864cute7productE - _ZN39_INTERNAL_b39796c5_4_k_cu_a2be379e_27864cuda3std3__441_GLOBAL__N__b39796c5_4_k_cu_a2be379e_27866ignoreE)
_ZN39_INTERNAL_b39796c5_4_k_cu_a2be379e_27864cuda3std3__441_GLOBAL__N__b39796c5_4_k_cu_a2be379e_27866ignoreE:
	.zero		1
	.type		_ZN39_INTERNAL_b39796c5_4_k_cu_a2be379e_27864cute7productE,@object
	.size		_ZN39_INTERNAL_b39796c5_4_k_cu_a2be379e_27864cute7productE,(_ZN39_INTERNAL_b39796c5_4_k_cu_a2be379e_27864cuda3std3__45__cpo3endE - _ZN39_INTERNAL_b39796c5_4_k_cu_a2be379e_27864cute7productE)
_ZN39_INTERNAL_b39796c5_4_k_cu_a2be379e_27864cute7productE:
	.zero		1
	.type		_ZN39_INTERNAL_b39796c5_4_k_cu_a2be379e_27864cuda3std3__45__cpo3endE,@object
	.size		_ZN39_INTERNAL_b39796c5_4_k_cu_a2be379e_27864cuda3std3__45__cpo3endE,(_ZN39_INTERNAL_b39796c5_4_k_cu_a2be379e_27864cuda3std3__419piecewise_constructE - _ZN39_INTERNAL_b39796c5_4_k_cu_a2be379e_27864cuda3std3__45__cpo3endE)
_ZN39_INTERNAL_b39796c5_4_k_cu_a2be379e_27864cuda3std3__45__cpo3endE:
	.zero		1
	.type		_ZN39_INTERNAL_b39796c5_4_k_cu_a2be379e_27864cuda3std3__419piecewise_constructE,@object
	.size		_ZN39_INTERNAL_b39796c5_4_k_cu_a2be379e_27864cuda3std3__419piecewise_constructE,(_ZN39_INTERNAL_b39796c5_4_k_cu_a2be379e_27864cuda3std3__45__cpo4cendE - _ZN39_INTERNAL_b39796c5_4_k_cu_a2be379e_27864cuda3std3__419piecewise_constructE)
_ZN39_INTERNAL_b39796c5_4_k_cu_a2be379e_27864cuda3std3__419piecewise_constructE:
	.zero		1
	.type		_ZN39_INTERNAL_b39796c5_4_k_cu_a2be379e_27864cuda3std3__45__cpo4cendE,@object
	.size		_ZN39_INTERNAL_b39796c5_4_k_cu_a2be379e_27864cuda3std3__45__cpo4cendE,(_ZN39_INTERNAL_b39796c5_4_k_cu_a2be379e_27864cuda3std6ranges3__45__cpo4swapE - _ZN39_INTERNAL_b39796c5_4_k_cu_a2be379e_27864cuda3std3__45__cpo4cendE)
_ZN39_INTERNAL_b39796c5_4_k_cu_a2be379e_27864cuda3std3__45__cpo4cendE:
	.zero		1
	.type		_ZN39_INTERNAL_b39796c5_4_k_cu_a2be379e_27864cuda3std6ranges3__45__cpo4swapE,@object
	.size		_ZN39_INTERNAL_b39796c5_4_k_cu_a2be379e_27864cuda3std6ranges3__45__cpo4swapE,(.L_10 - _ZN39_INTERNAL_b39796c5_4_k_cu_a2be379e_27864cuda3std6ranges3__45__cpo4swapE)
_ZN39_INTERNAL_b39796c5_4_k_cu_a2be379e_27864cuda3std6ranges3__45__cpo4swapE:
	.zero		1
.L_10:


//--------------------- .nv.constant0._ZN7cutlass13device_kernelINS_4gemm6kernel13GemmUniversalIN4cute5tupleIJiiiiEEENS1_10collective13CollectiveMmaINS1_35MainloopSm100TmaUmmaWarpSpecializedILi8ELi2ELi4ENS5_IJNS4_1CILi2EEENSA_ILi1EEESC_EEEEENS5_IJNSA_ILi256EEENSA_ILi128EEENSA_ILi64EEEEEENS_6half_tENS5_IJlSC_lEEESJ_SK_NS4_8TiledMMAINS4_8MMA_AtomIJNS4_26SM100_MMA_F16BF16_2x1SM_SSISJ_SJ_fLi256ELi128ELNS4_4UMMA5MajorE0ELSP_0ELNSO_7ScaleInE0ELSQ_0EEEEEENS4_6LayoutINS5_IJSC_SC_SC_EEENS5_IJNSA_ILi0EEESV_SV_EEEEENS5_IJNS4_10UnderscoreESY_SY_EEEEENS4_18SM100_TMA_2SM_LOADENS4_14ComposedLayoutINS4_7SwizzleILi3ELi4ELi3EEENS4_18smem_ptr_flag_bitsILi16EEENST_INS5_IJNSA_ILi8EEESH_EEENS5_IJSH_SC_EEEEEEEvNS4_8identityES11_S1B_vS1C_EENS_8epilogue10collective18CollectiveEpilogueINS1E_23Sm100TmaWarpSpecializedILi4ELi2ELi32ELb1ELb0EEEJNS5_IJSG_SG_SH_EEENS5_IJNST_ISG_SC_EENST_INSA_ILi32EEESC_EEEEESJ_SK_SJ_SK_NS1E_6fusion15FusionCallbacksIS1I_NS1O_23LinCombPerRowBiasEltActINS1E_6thread4ReLuESJ_fSJ_SJ_fLi8ELNS_15FloatRoundStyleE2EEES1J_S1N_JEEENS4_5SM1004TMEM4LOAD26SM100_TMEM_LOAD_32dp32b32xENS4_13SM90_TMA_LOADENS12_INS13_ILi2ELi4ELi3EEES16_NST_INS5_IJS17_S1L_EEENS5_IJS1L_SC_EEEEEEENS4_39AutoVectorizingCopyWithAssumedAlignmentILi128EEENS4_14SM90_TMA_STOREES25_S27_S27_EEEvvEEEEvNT_6ParamsE --------------------------
	.section	.nv.constant0._ZN7cutlass13device_kernelINS_4gemm6kernel13GemmUniversalIN4cute5tupleIJiiiiEEENS1_10collective13CollectiveMmaINS1_35MainloopSm100TmaUmmaWarpSpecializedILi8ELi2ELi4ENS5_IJNS4_1CILi2EEENSA_ILi1EEESC_EEEEENS5_IJNSA_ILi256EEENSA_ILi128EEENSA_ILi64EEEEEENS_6half_tENS5_IJlSC_lEEESJ_SK_NS4_8TiledMMAINS4_8MMA_AtomIJNS4_26SM100_MMA_F16BF16_2x1SM_SSISJ_SJ_fLi256ELi128ELNS4_4UMMA5MajorE0ELSP_0ELNSO_7ScaleInE0ELSQ_0EEEEEENS4_6LayoutINS5_IJSC_SC_SC_EEENS5_IJNSA_ILi0EEESV_SV_EEEEENS5_IJNS4_10UnderscoreESY_SY_EEEEENS4_18SM100_TMA_2SM_LOADENS4_14ComposedLayoutINS4_7SwizzleILi3ELi4ELi3EEENS4_18smem_ptr_flag_bitsILi16EEENST_INS5_IJNSA_ILi8EEESH_EEENS5_IJSH_SC_EEEEEEEvNS4_8identityES11_S1B_vS1C_EENS_8epilogue10collective18CollectiveEpilogueINS1E_23Sm100TmaWarpSpecializedILi4ELi2ELi32ELb1ELb0EEEJNS5_IJSG_SG_SH_EEENS5_IJNST_ISG_SC_EENST_INSA_ILi32EEESC_EEEEESJ_SK_SJ_SK_NS1E_6fusion15FusionCallbacksIS1I_NS1O_23LinCombPerRowBiasEltActINS1E_6thread4ReLuESJ_fSJ_SJ_fLi8ELNS_15FloatRoundStyleE2EEES1J_S1N_JEEENS4_5SM1004TMEM4LOAD26SM100_TMEM_LOAD_32dp32b32xENS4_13SM90_TMA_LOADENS12_INS13_ILi2ELi4ELi3EEES16_NST_INS5_IJS17_S1L_EEENS5_IJS1L_SC_EEEEEEENS4_39AutoVectorizingCopyWithAssumedAlignmentILi128EEENS4_14SM90_TMA_STOREES25_S27_S27_EEEvvEEEEvNT_6ParamsE,"a",@progbits
	.sectionflags	@""
	.align	4
.nv.constant0._ZN7cutlass13device_kernelINS_4gemm6kernel13GemmUniversalIN4cute5tupleIJiiiiEEENS1_10collective13CollectiveMmaINS1_35MainloopSm100TmaUmmaWarpSpecializedILi8ELi2ELi4ENS5_IJNS4_1CILi2EEENSA_ILi1EEESC_EEEEENS5_IJNSA_ILi256EEENSA_ILi128EEENSA_ILi64EEEEEENS_6half_tENS5_IJlSC_lEEESJ_SK_NS4_8TiledMMAINS4_8MMA_AtomIJNS4_26SM100_MMA_F16BF16_2x1SM_SSISJ_SJ_fLi256ELi128ELNS4_4UMMA5MajorE0ELSP_0ELNSO_7ScaleInE0ELSQ_0EEEEEENS4_6LayoutINS5_IJSC_SC_SC_EEENS5_IJNSA_ILi0EEESV_SV_EEEEENS5_IJNS4_10UnderscoreESY_SY_EEEEENS4_18SM100_TMA_2SM_LOADENS4_14ComposedLayoutINS4_7SwizzleILi3ELi4ELi3EEENS4_18smem_ptr_flag_bitsILi16EEENST_INS5_IJNSA_ILi8EEESH_EEENS5_IJSH_SC_EEEEEEEvNS4_8identityES11_S1B_vS1C_EENS_8epilogue10collective18CollectiveEpilogueINS1E_23Sm100TmaWarpSpecializedILi4ELi2ELi32ELb1ELb0EEEJNS5_IJSG_SG_SH_EEENS5_IJNST_ISG_SC_EENST_INSA_ILi32EEESC_EEEEESJ_SK_SJ_SK_NS1E_6fusion15FusionCallbacksIS1I_NS1O_23LinCombPerRowBiasEltActINS1E_6thread4ReLuESJ_fSJ_SJ_fLi8ELNS_15FloatRoundStyleE2EEES1J_S1N_JEEENS4_5SM1004TMEM4LOAD26SM100_TMEM_LOAD_32dp32b32xENS4_13SM90_TMA_LOADENS12_INS13_ILi2ELi4ELi3EEES16_NST_INS5_IJS17_S1L_EEENS5_IJS1L_SC_EEEEEEENS4_39AutoVectorizingCopyWithAssumedAlignmentILi128EEENS4_14SM90_TMA_STOREES25_S27_S27_EEEvvEEEEvNT_6ParamsE:
	.zero		2944


//--------------------- SYMBOLS --------------------------

	.type		.nv.reservedSmem.offset0,@object
	.size		.nv.reservedSmem.offset0,0x4
	.type		.nv.reservedSmem.cap,@object
	.size		.nv.reservedSmem.cap,0x4
	.type		__assertfail,@function
